	.target	sm_90a

	.elftype	@"ET_EXEC"


//--------------------- .note.nv.tkinfo           --------------------------
	.section	.note.nv.tkinfo,"",@"SHT_NOTE"
	.sectionflags	@"SHF_NOTE_NV_TKINFO"
	.tkinfo
        /*0018*/ 	.word	0x00000002
        /*0030*/ 	.string	""
        /*0030*/ 	.string	"ptxas"
        /*0030*/ 	.string	"Cuda compilation tools, release 13.0, V13.0.88"
        /*0030*/ 	.string	"Build cuda_13.0.r13.0/compiler.36424714_0"
        /*0030*/ 	.string	"-arch sm_90a -m 64 "



//--------------------- .note.nv.cuinfo           --------------------------
	.section	.note.nv.cuinfo,"",@"SHT_NOTE"
	.sectionflags	@"SHF_NOTE_NV_CUINFO"
        /*0018*/ 	.short	0x0002
        /*001a*/ 	.short	0x005a
        /*001c*/ 	.short	0x0082
	.zero		2


//--------------------- .nv.info                  --------------------------
	.section	.nv.info,"",@"SHT_CUDA_INFO"
	.align	4


	//----- nvinfo : EIATTR_REGCOUNT
	.align		4
        /*0000*/ 	.byte	0x04, 0x2f
        /*0002*/ 	.short	(.L_15 - .L_14)
	.align		4
.L_14:
        /*0004*/ 	.word	index@(_ZN7cutlass13device_kernelINS_4gemm6kernel13GemmUniversalIN4cute5tupleIJiiiiEEENS1_10collective13CollectiveMmaINS1_34MainloopSm90TmaGmmaWarpSpecializedILi25ENS5_IJNS4_1CILi1EEESB_SB_EEENS1_35KernelTmaWarpSpecializedCooperativeEEENS5_IJNSA_ILi128EEENSA_ILi16EEENSA_ILi32EEEEEENS_10bfloat16_tENS5_IJlSB_lEEESJ_SK_NS4_8TiledMMAINS4_8MMA_AtomIJNS4_4SM904GMMA27MMA_64x16x16_F32BF16BF16_SSILNSO_5MajorE0ELSQ_0ELNSO_7ScaleInE1ELSR_1EEEEEENS4_6LayoutINS5_IJNSA_ILi2EEESB_SB_EEENS5_IJSB_NSA_ILi0EEESX_EEEEENS5_IJNS4_10UnderscoreES10_S10_EEEEENS4_13SM90_TMA_LOADENS4_14ComposedLayoutINS4_7SwizzleILi2ELi4ELi3EEENS4_18smem_ptr_flag_bitsILi16EEENSU_INS5_IJNSA_ILi8EEESH_EEENS5_IJSH_SB_EEEEEEEvNS4_8identityES13_S1D_vS1E_EENS_8epilogue10collective6detail29Sm90TmaWarpSpecializedAdapterINS1H_15DefaultEpilogueISJ_SK_SK_NS1G_6thread17LinearCombinationISJ_Li1EffLNS1L_9ScaleType4KindE0ELNS_15FloatRoundStyleE2ESJ_EENS1_15EpilogueDefaultEEEEEvvEEEEvNT_6ParamsE)
        /*0008*/ 	.word	0x000000a8


	//----- nvinfo : EIATTR_FRAME_SIZE
	.align		4
.L_15:
        /*000c*/ 	.byte	0x04, 0x11
        /*000e*/ 	.short	(.L_17 - .L_16)
	.align		4
.L_16:
        /*0010*/ 	.word	index@(_ZN7cutlass13device_kernelINS_4gemm6kernel13GemmUniversalIN4cute5tupleIJiiiiEEENS1_10collective13CollectiveMmaINS1_34MainloopSm90TmaGmmaWarpSpecializedILi25ENS5_IJNS4_1CILi1EEESB_SB_EEENS1_35KernelTmaWarpSpecializedCooperativeEEENS5_IJNSA_ILi128EEENSA_ILi16EEENSA_ILi32EEEEEENS_10bfloat16_tENS5_IJlSB_lEEESJ_SK_NS4_8TiledMMAINS4_8MMA_AtomIJNS4_4SM904GMMA27MMA_64x16x16_F32BF16BF16_SSILNSO_5MajorE0ELSQ_0ELNSO_7ScaleInE1ELSR_1EEEEEENS4_6LayoutINS5_IJNSA_ILi2EEESB_SB_EEENS5_IJSB_NSA_ILi0EEESX_EEEEENS5_IJNS4_10UnderscoreES10_S10_EEEEENS4_13SM90_TMA_LOADENS4_14ComposedLayoutINS4_7SwizzleILi2ELi4ELi3EEENS4_18smem_ptr_flag_bitsILi16EEENSU_INS5_IJNSA_ILi8EEESH_EEENS5_IJSH_SB_EEEEEEEvNS4_8identityES13_S1D_vS1E_EENS_8epilogue10collective6detail29Sm90TmaWarpSpecializedAdapterINS1H_15DefaultEpilogueISJ_SK_SK_NS1G_6thread17LinearCombinationISJ_Li1EffLNS1L_9ScaleType4KindE0ELNS_15FloatRoundStyleE2ESJ_EENS1_15EpilogueDefaultEEEEEvvEEEEvNT_6ParamsE)
        /*0014*/ 	.word	0x00000000


	//----- nvinfo : EIATTR_MIN_STACK_SIZE
	.align		4
.L_17:
        /*0018*/ 	.byte	0x04, 0x12
        /*001a*/ 	.short	(.L_19 - .L_18)
	.align		4
.L_18:
        /*001c*/ 	.word	index@(_ZN7cutlass13device_kernelINS_4gemm6kernel13GemmUniversalIN4cute5tupleIJiiiiEEENS1_10collective13CollectiveMmaINS1_34MainloopSm90TmaGmmaWarpSpecializedILi25ENS5_IJNS4_1CILi1EEESB_SB_EEENS1_35KernelTmaWarpSpecializedCooperativeEEENS5_IJNSA_ILi128EEENSA_ILi16EEENSA_ILi32EEEEEENS_10bfloat16_tENS5_IJlSB_lEEESJ_SK_NS4_8TiledMMAINS4_8MMA_AtomIJNS4_4SM904GMMA27MMA_64x16x16_F32BF16BF16_SSILNSO_5MajorE0ELSQ_0ELNSO_7ScaleInE1ELSR_1EEEEEENS4_6LayoutINS5_IJNSA_ILi2EEESB_SB_EEENS5_IJSB_NSA_ILi0EEESX_EEEEENS5_IJNS4_10UnderscoreES10_S10_EEEEENS4_13SM90_TMA_LOADENS4_14ComposedLayoutINS4_7SwizzleILi2ELi4ELi3EEENS4_18smem_ptr_flag_bitsILi16EEENSU_INS5_IJNSA_ILi8EEESH_EEENS5_IJSH_SB_EEEEEEEvNS4_8identityES13_S1D_vS1E_EENS_8epilogue10collective6detail29Sm90TmaWarpSpecializedAdapterINS1H_15DefaultEpilogueISJ_SK_SK_NS1G_6thread17LinearCombinationISJ_Li1EffLNS1L_9ScaleType4KindE0ELNS_15FloatRoundStyleE2ESJ_EENS1_15EpilogueDefaultEEEEEvvEEEEvNT_6ParamsE)
        /*0020*/ 	.word	0x00000000
.L_19:


//--------------------- .nv.compat                --------------------------
	.section	.nv.compat,"",@"SHT_CUDA_COMPAT_INFO"
	.align	4
        /*0000*/ 	.byte	0x02, 0x09, 0x01, 0x00, 0x02, 0x02, 0x04, 0x00, 0x02, 0x05, 0x05, 0x00, 0x03, 0x07, 0x01, 0x01
        /*0010*/ 	.byte	0x02, 0x03, 0x01, 0x00, 0x02, 0x06, 0x01, 0x00, 0x04, 0x0b, 0x08, 0x00, 0x00, 0x00, 0x00, 0x00
        /*0020*/ 	.byte	0x00, 0x00, 0x00, 0x00


//--------------------- .nv.info._ZN7cutlass13device_kernelINS_4gemm6kernel13GemmUniversalIN4cute5tupleIJiiiiEEENS1_10collective13CollectiveMmaINS1_34MainloopSm90TmaGmmaWarpSpecializedILi25ENS5_IJNS4_1CILi1EEESB_SB_EEENS1_35KernelTmaWarpSpecializedCooperativeEEENS5_IJNSA_ILi128EEENSA_ILi16EEENSA_ILi32EEEEEENS_10bfloat16_tENS5_IJlSB_lEEESJ_SK_NS4_8TiledMMAINS4_8MMA_AtomIJNS4_4SM904GMMA27MMA_64x16x16_F32BF16BF16_SSILNSO_5MajorE0ELSQ_0ELNSO_7ScaleInE1ELSR_1EEEEEENS4_6LayoutINS5_IJNSA_ILi2EEESB_SB_EEENS5_IJSB_NSA_ILi0EEESX_EEEEENS5_IJNS4_10UnderscoreES10_S10_EEEEENS4_13SM90_TMA_LOADENS4_14ComposedLayoutINS4_7SwizzleILi2ELi4ELi3EEENS4_18smem_ptr_flag_bitsILi16EEENSU_INS5_IJNSA_ILi8EEESH_EEENS5_IJSH_SB_EEEEEEEvNS4_8identityES13_S1D_vS1E_EENS_8epilogue10collective6detail29Sm90TmaWarpSpecializedAdapterINS1H_15DefaultEpilogueISJ_SK_SK_NS1G_6thread17LinearCombinationISJ_Li1EffLNS1L_9ScaleType4KindE0ELNS_15FloatRoundStyleE2ESJ_EENS1_15EpilogueDefaultEEEEEvvEEEEvNT_6ParamsE --------------------------
	.section	.nv.info._ZN7cutlass13device_kernelINS_4gemm6kernel13GemmUniversalIN4cute5tupleIJiiiiEEENS1_10collective13CollectiveMmaINS1_34MainloopSm90TmaGmmaWarpSpecializedILi25ENS5_IJNS4_1CILi1EEESB_SB_EEENS1_35KernelTmaWarpSpecializedCooperativeEEENS5_IJNSA_ILi128EEENSA_ILi16EEENSA_ILi32EEEEEENS_10bfloat16_tENS5_IJlSB_lEEESJ_SK_NS4_8TiledMMAINS4_8MMA_AtomIJNS4_4SM904GMMA27MMA_64x16x16_F32BF16BF16_SSILNSO_5MajorE0ELSQ_0ELNSO_7ScaleInE1ELSR_1EEEEEENS4_6LayoutINS5_IJNSA_ILi2EEESB_SB_EEENS5_IJSB_NSA_ILi0EEESX_EEEEENS5_IJNS4_10UnderscoreES10_S10_EEEEENS4_13SM90_TMA_LOADENS4_14ComposedLayoutINS4_7SwizzleILi2ELi4ELi3EEENS4_18smem_ptr_flag_bitsILi16EEENSU_INS5_IJNSA_ILi8EEESH_EEENS5_IJSH_SB_EEEEEEEvNS4_8identityES13_S1D_vS1E_EENS_8epilogue10collective6detail29Sm90TmaWarpSpecializedAdapterINS1H_15DefaultEpilogueISJ_SK_SK_NS1G_6thread17LinearCombinationISJ_Li1EffLNS1L_9ScaleType4KindE0ELNS_15FloatRoundStyleE2ESJ_EENS1_15EpilogueDefaultEEEEEvvEEEEvNT_6ParamsE,"",@"SHT_CUDA_INFO"
	.sectionflags	@""
	.align	4


	//----- nvinfo : EIATTR_CUDA_API_VERSION
	.align		4
        /*0000*/ 	.byte	0x04, 0x37
        /*0002*/ 	.short	(.L_21 - .L_20)
.L_20:
        /*0004*/ 	.word	0x00000082


	//----- nvinfo : EIATTR_KPARAM_INFO
	.align		4
.L_21:
        /*0008*/ 	.byte	0x04, 0x17
        /*000a*/ 	.short	(.L_23 - .L_22)
.L_22:
        /*000c*/ 	.word	0x00000000
        /*0010*/ 	.short	0x0000
        /*0012*/ 	.short	0x0070
        /*0014*/ 	.byte	0x00, 0xf0, 0x01, 0x10


	//----- nvinfo : EIATTR_SPARSE_MMA_MASK
	.align		4
.L_23:
        /*0018*/ 	.byte	0x03, 0x50
        /*001a*/ 	.short	0x0000


	//----- nvinfo : EIATTR_MAXREG_COUNT
	.align		4
        /*001c*/ 	.byte	0x03, 0x1b
        /*001e*/ 	.short	0x00a8


	//----- nvinfo : EIATTR_NUM_BARRIERS
	.align		4
        /*0020*/ 	.byte	0x02, 0x4c
        /*0022*/ 	.byte	0x01
	.zero		1


	//----- nvinfo : EIATTR_EXTERNS
	.align		4
        /*0024*/ 	.byte	0x04, 0x0f
        /*0026*/ 	.short	(.L_25 - .L_24)


	//   ....[0]....
	.align		4
.L_24:
        /*0028*/ 	.word	index@(__assertfail)


	//----- nvinfo : EIATTR_MERCURY_ISA_VERSION
	.align		4
.L_25:
        /*002c*/ 	.byte	0x03, 0x5f
        /*002e*/ 	.short	0x0101


	//----- nvinfo : EIATTR_INT_WARP_WIDE_INSTR_OFFSETS
	.align		4
        /*0030*/ 	.byte	0x04, 0x31
        /*0032*/ 	.short	(.L_27 - .L_26)


	//   ....[0]....
.L_26:
        /*0034*/ 	.word	0x00000680


	//   ....[1]....
        /*0038*/ 	.word	0x00000690


	//   ....[2]....
        /*003c*/ 	.word	0x000007b0


	//----- nvinfo : EIATTR_COOP_GROUP_MASK_REGIDS
	.align		4
.L_27:
        /*0040*/ 	.byte	0x04, 0x29
        /*0042*/ 	.short	(.L_29 - .L_28)


	//   ....[0]....
.L_28:
        /*0044*/ 	.word	0xffffffff


	//   ....[1]....
        /*0048*/ 	.word	0xffffffff


	//   ....[2]....
        /*004c*/ 	.word	0xffffffff


	//   ....[3]....
        /*0050*/ 	.word	0xffffffff


	//   ....[4]....
        /*0054*/ 	.word	0xffffffff


	//----- nvinfo : EIATTR_COOP_GROUP_INSTR_OFFSETS
	.align		4
.L_29:
        /*0058*/ 	.byte	0x04, 0x28
        /*005a*/ 	.short	(.L_31 - .L_30)


	//   ....[0]....
.L_30:
        /*005c*/ 	.word	0x00000060


	//   ....[1]....
        /*0060*/ 	.word	0x00000070


	//   ....[2]....
        /*0064*/ 	.word	0x00000130


	//   ....[3]....
        /*0068*/ 	.word	0x00000590


	//   ....[4]....
        /*006c*/ 	.word	0x00001470


	//----- nvinfo : EIATTR_REG_RECONFIG
	.align		4
.L_31:
        /*0070*/ 	.byte	0x01, 0x54
	.zero		2


	//----- nvinfo : EIATTR_SYSCALL_OFFSETS
	.align		4
        /*0074*/ 	.byte	0x04, 0x46
        /*0076*/ 	.short	(.L_33 - .L_32)


	//   ....[0]....
.L_32:
        /*0078*/ 	.word	0x00001660


	//----- nvinfo : EIATTR_MBARRIER_INSTR_OFFSETS
	.align		4
.L_33:
        /*007c*/ 	.byte	0x04, 0x39
        /*007e*/ 	.short	(.L_35 - .L_34)


	//   ....[0]....
.L_34:
        /*0080*/ 	.word	0x00000250
        /*0084*/ 	.word	0x000000ff
        /*0088*/ 	.word	0x00000000
        /*008c*/ 	.short	0x0100
        /*008e*/ 	.byte	0x08
	.zero		1


	//   ....[1]....
        /*0090*/ 	.word	0x00000260
        /*0094*/ 	.word	0x000000ff
        /*0098*/ 	.word	0x000000c8
        /*009c*/ 	.short	0x0100
        /*009e*/ 	.byte	0x08
	.zero		1


	//   ....[2]....
        /*00a0*/ 	.word	0x00000270
        /*00a4*/ 	.word	0x000000ff
        /*00a8*/ 	.word	0x00000008
        /*00ac*/ 	.short	0x0100
        /*00ae*/ 	.byte	0x08
	.zero		1


	//   ....[3]....
        /*00b0*/ 	.word	0x00000280
        /*00b4*/ 	.word	0x000000ff
        /*00b8*/ 	.word	0x000000d0
        /*00bc*/ 	.short	0x0100
        /*00be*/ 	.byte	0x08
	.zero		1


	//   ....[4]....
        /*00c0*/ 	.word	0x00000290
        /*00c4*/ 	.word	0x000000ff
        /*00c8*/ 	.word	0x00000010
        /*00cc*/ 	.short	0x0100
        /*00ce*/ 	.byte	0x08
	.zero		1


	//   ....[5]....
        /*00d0*/ 	.word	0x000002a0
        /*00d4*/ 	.word	0x000000ff
        /*00d8*/ 	.word	0x000000d8
        /*00dc*/ 	.short	0x0100
        /*00de*/ 	.byte	0x08
	.zero		1


	//   ....[6]....
        /*00e0*/ 	.word	0x000002b0
        /*00e4*/ 	.word	0x000000ff
        /*00e8*/ 	.word	0x00000018
        /*00ec*/ 	.short	0x0100
        /*00ee*/ 	.byte	0x08
	.zero		1


	//   ....[7]....
        /*00f0*/ 	.word	0x000002c0
        /*00f4*/ 	.word	0x000000ff
        /*00f8*/ 	.word	0x000000e0
        /*00fc*/ 	.short	0x0100
        /*00fe*/ 	.byte	0x08
	.zero		1


	//   ....[8]....
        /*0100*/ 	.word	0x000002d0
        /*0104*/ 	.word	0x000000ff
        /*0108*/ 	.word	0x00000020
        /*010c*/ 	.short	0x0100
        /*010e*/ 	.byte	0x08
	.zero		1


	//   ....[9]....
        /*0110*/ 	.word	0x000002e0
        /*0114*/ 	.word	0x000000ff
        /*0118*/ 	.word	0x000000e8
        /*011c*/ 	.short	0x0100
        /*011e*/ 	.byte	0x08
	.zero		1


	//   ....[10]....
        /*0120*/ 	.word	0x000002f0
        /*0124*/ 	.word	0x000000ff
        /*0128*/ 	.word	0x00000028
        /*012c*/ 	.short	0x0100
        /*012e*/ 	.byte	0x08
	.zero		1


	//   ....[11]....
        /*0130*/ 	.word	0x00000300
        /*0134*/ 	.word	0x000000ff
        /*0138*/ 	.word	0x000000f0
        /*013c*/ 	.short	0x0100
        /*013e*/ 	.byte	0x08
	.zero		1


	//   ....[12]....
        /*0140*/ 	.word	0x00000310
        /*0144*/ 	.word	0x000000ff
        /*0148*/ 	.word	0x00000030
        /*014c*/ 	.short	0x0100
        /*014e*/ 	.byte	0x08
	.zero		1


	//   ....[13]....
        /*0150*/ 	.word	0x00000320
        /*0154*/ 	.word	0x000000ff
        /*0158*/ 	.word	0x000000f8
        /*015c*/ 	.short	0x0100
        /*015e*/ 	.byte	0x08
	.zero		1


	//   ....[14]....
        /*0160*/ 	.word	0x00000330
        /*0164*/ 	.word	0x000000ff
        /*0168*/ 	.word	0x00000038
        /*016c*/ 	.short	0x0100
        /*016e*/ 	.byte	0x08
	.zero		1


	//   ....[15]....
        /*0170*/ 	.word	0x00000340
        /*0174*/ 	.word	0x000000ff
        /*0178*/ 	.word	0x00000100
        /*017c*/ 	.short	0x0100
        /*017e*/ 	.byte	0x08
	.zero		1


	//   ....[16]....
        /*0180*/ 	.word	0x00000350
        /*0184*/ 	.word	0x000000ff
        /*0188*/ 	.word	0x00000040
        /*018c*/ 	.short	0x0100
        /*018e*/ 	.byte	0x08
	.zero		1


	//   ....[17]....
        /*0190*/ 	.word	0x00000360
        /*0194*/ 	.word	0x000000ff
        /*0198*/ 	.word	0x00000108
        /*019c*/ 	.short	0x0100
        /*019e*/ 	.byte	0x08
	.zero		1


	//   ....[18]....
        /*01a0*/ 	.word	0x00000370
        /*01a4*/ 	.word	0x000000ff
        /*01a8*/ 	.word	0x00000048
        /*01ac*/ 	.short	0x0100
        /*01ae*/ 	.byte	0x08
	.zero		1


	//   ....[19]....
        /*01b0*/ 	.word	0x00000380
        /*01b4*/ 	.word	0x000000ff
        /*01b8*/ 	.word	0x00000110
        /*01bc*/ 	.short	0x0100
        /*01be*/ 	.byte	0x08
	.zero		1


	//   ....[20]....
        /*01c0*/ 	.word	0x00000390
        /*01c4*/ 	.word	0x000000ff
        /*01c8*/ 	.word	0x00000050
        /*01cc*/ 	.short	0x0100
        /*01ce*/ 	.byte	0x08
	.zero		1


	//   ....[21]....
        /*01d0*/ 	.word	0x000003a0
        /*01d4*/ 	.word	0x000000ff
        /*01d8*/ 	.word	0x00000118
        /*01dc*/ 	.short	0x0100
        /*01de*/ 	.byte	0x08
	.zero		1


	//   ....[22]....
        /*01e0*/ 	.word	0x000003b0
        /*01e4*/ 	.word	0x000000ff
        /*01e8*/ 	.word	0x00000058
        /*01ec*/ 	.short	0x0100
        /*01ee*/ 	.byte	0x08
	.zero		1


	//   ....[23]....
        /*01f0*/ 	.word	0x000003c0
        /*01f4*/ 	.word	0x000000ff
        /*01f8*/ 	.word	0x00000120
        /*01fc*/ 	.short	0x0100
        /*01fe*/ 	.byte	0x08
	.zero		1


	//   ....[24]....
        /*0200*/ 	.word	0x000003d0
        /*0204*/ 	.word	0x000000ff
        /*0208*/ 	.word	0x00000060
        /*020c*/ 	.short	0x0100
        /*020e*/ 	.byte	0x08
	.zero		1


	//   ....[25]....
        /*0210*/ 	.word	0x000003e0
        /*0214*/ 	.word	0x000000ff
        /*0218*/ 	.word	0x00000128
        /*021c*/ 	.short	0x0100
        /*021e*/ 	.byte	0x08
	.zero		1


	//   ....[26]....
        /*0220*/ 	.word	0x000003f0
        /*0224*/ 	.word	0x000000ff
        /*0228*/ 	.word	0x00000068
        /*022c*/ 	.short	0x0100
        /*022e*/ 	.byte	0x08
	.zero		1


	//   ....[27]....
        /*0230*/ 	.word	0x00000400
        /*0234*/ 	.word	0x000000ff
        /*0238*/ 	.word	0x00000130
        /*023c*/ 	.short	0x0100
        /*023e*/ 	.byte	0x08
	.zero		1


	//   ....[28]....
        /*0240*/ 	.word	0x00000410
        /*0244*/ 	.word	0x000000ff
        /*0248*/ 	.word	0x00000070
        /*024c*/ 	.short	0x0100
        /*024e*/ 	.byte	0x08
	.zero		1


	//   ....[29]....
        /*0250*/ 	.word	0x00000420
        /*0254*/ 	.word	0x000000ff
        /*0258*/ 	.word	0x00000138
        /*025c*/ 	.short	0x0100
        /*025e*/ 	.byte	0x08
	.zero		1


	//   ....[30]....
        /*0260*/ 	.word	0x00000430
        /*0264*/ 	.word	0x000000ff
        /*0268*/ 	.word	0x00000078
        /*026c*/ 	.short	0x0100
        /*026e*/ 	.byte	0x08
	.zero		1


	//   ....[31]....
        /*0270*/ 	.word	0x00000440
        /*0274*/ 	.word	0x000000ff
        /*0278*/ 	.word	0x00000140
        /*027c*/ 	.short	0x0100
        /*027e*/ 	.byte	0x08
	.zero		1


	//   ....[32]....
        /*0280*/ 	.word	0x00000450
        /*0284*/ 	.word	0x000000ff
        /*0288*/ 	.word	0x00000080
        /*028c*/ 	.short	0x0100
        /*028e*/ 	.byte	0x08
	.zero		1


	//   ....[33]....
        /*0290*/ 	.word	0x00000460
        /*0294*/ 	.word	0x000000ff
        /*0298*/ 	.word	0x00000148
        /*029c*/ 	.short	0x0100
        /*029e*/ 	.byte	0x08
	.zero		1


	//   ....[34]....
        /*02a0*/ 	.word	0x00000470
        /*02a4*/ 	.word	0x000000ff
        /*02a8*/ 	.word	0x00000088
        /*02ac*/ 	.short	0x0100
        /*02ae*/ 	.byte	0x08
	.zero		1


	//   ....[35]....
        /*02b0*/ 	.word	0x00000480
        /*02b4*/ 	.word	0x000000ff
        /*02b8*/ 	.word	0x00000150
        /*02bc*/ 	.short	0x0100
        /*02be*/ 	.byte	0x08
	.zero		1


	//   ....[36]....
        /*02c0*/ 	.word	0x00000490
        /*02c4*/ 	.word	0x000000ff
        /*02c8*/ 	.word	0x00000090
        /*02cc*/ 	.short	0x0100
        /*02ce*/ 	.byte	0x08
	.zero		1


	//   ....[37]....
        /*02d0*/ 	.word	0x000004a0
        /*02d4*/ 	.word	0x000000ff
        /*02d8*/ 	.word	0x00000158
        /*02dc*/ 	.short	0x0100
        /*02de*/ 	.byte	0x08
	.zero		1


	//   ....[38]....
        /*02e0*/ 	.word	0x000004b0
        /*02e4*/ 	.word	0x000000ff
        /*02e8*/ 	.word	0x00000098
        /*02ec*/ 	.short	0x0100
        /*02ee*/ 	.byte	0x08
	.zero		1


	//   ....[39]....
        /*02f0*/ 	.word	0x000004c0
        /*02f4*/ 	.word	0x000000ff
        /*02f8*/ 	.word	0x00000160
        /*02fc*/ 	.short	0x0100
        /*02fe*/ 	.byte	0x08
	.zero		1


	//   ....[40]....
        /*0300*/ 	.word	0x000004d0
        /*0304*/ 	.word	0x000000ff
        /*0308*/ 	.word	0x000000a0
        /*030c*/ 	.short	0x0100
        /*030e*/ 	.byte	0x08
	.zero		1


	//   ....[41]....
        /*0310*/ 	.word	0x000004e0
        /*0314*/ 	.word	0x000000ff
        /*0318*/ 	.word	0x00000168
        /*031c*/ 	.short	0x0100
        /*031e*/ 	.byte	0x08
	.zero		1


	//   ....[42]....
        /*0320*/ 	.word	0x000004f0
        /*0324*/ 	.word	0x000000ff
        /*0328*/ 	.word	0x000000a8
        /*032c*/ 	.short	0x0100
        /*032e*/ 	.byte	0x08
	.zero		1


	//   ....[43]....
        /*0330*/ 	.word	0x00000500
        /*0334*/ 	.word	0x000000ff
        /*0338*/ 	.word	0x00000170
        /*033c*/ 	.short	0x0100
        /*033e*/ 	.byte	0x08
	.zero		1


	//   ....[44]....
        /*0340*/ 	.word	0x00000510
        /*0344*/ 	.word	0x000000ff
        /*0348*/ 	.word	0x000000b0
        /*034c*/ 	.short	0x0100
        /*034e*/ 	.byte	0x08
	.zero		1


	//   ....[45]....
        /*0350*/ 	.word	0x00000520
        /*0354*/ 	.word	0x000000ff
        /*0358*/ 	.word	0x00000178
        /*035c*/ 	.short	0x0100
        /*035e*/ 	.byte	0x08
	.zero		1


	//   ....[46]....
        /*0360*/ 	.word	0x00000530
        /*0364*/ 	.word	0x000000ff
        /*0368*/ 	.word	0x000000b8
        /*036c*/ 	.short	0x0100
        /*036e*/ 	.byte	0x08
	.zero		1


	//   ....[47]....
        /*0370*/ 	.word	0x00000540
        /*0374*/ 	.word	0x000000ff
        /*0378*/ 	.word	0x00000180
        /*037c*/ 	.short	0x0100
        /*037e*/ 	.byte	0x08
	.zero		1


	//   ....[48]....
        /*0380*/ 	.word	0x00000550
        /*0384*/ 	.word	0x000000ff
        /*0388*/ 	.word	0x000000c0
        /*038c*/ 	.short	0x0100
        /*038e*/ 	.byte	0x08
	.zero		1


	//   ....[49]....
        /*0390*/ 	.word	0x00000560
        /*0394*/ 	.word	0x000000ff
        /*0398*/ 	.word	0x00000188
        /*039c*/ 	.short	0x0100
        /*039e*/ 	.byte	0x08
	.zero		1


	//   ....[50]....
        /*03a0*/ 	.word	0x00000830
        /*03a4*/ 	.word	0x000000ff
        /*03a8*/ 	.word	0x000001a0
        /*03ac*/ 	.short	0x0100
        /*03ae*/ 	.byte	0x08
	.zero		1


	//   ....[51]....
        /*03b0*/ 	.word	0x00000890
        /*03b4*/ 	.word	0x000000ff
        /*03b8*/ 	.word	0x000001a8
        /*03bc*/ 	.short	0x0100
        /*03be*/ 	.byte	0x08
	.zero		1


	//   ....[52]....
        /*03c0*/ 	.word	0x000016e0
        /*03c4*/ 	.word	0x00000003
        /*03c8*/ 	.word	0x00000000
        /*03cc*/ 	.short	0x010a
        /*03ce*/ 	.byte	0x3f
	.zero		1


	//   ....[53]....
        /*03d0*/ 	.word	0x00001740
        /*03d4*/ 	.word	0x00000003
        /*03d8*/ 	.word	0x00000000
        /*03dc*/ 	.short	0x010a
        /*03de*/ 	.byte	0x3f
	.zero		1


	//   ....[54]....
        /*03e0*/ 	.word	0x00001990
        /*03e4*/ 	.word	0x000000ff
        /*03e8*/ 	.word	0x00000000
        /*03ec*/ 	.short	0x010a
        /*03ee*/ 	.byte	0x04
	.zero		1


	//   ....[55]....
        /*03f0*/ 	.word	0x000019d0
        /*03f4*/ 	.word	0x000000ff
        /*03f8*/ 	.word	0x00000000
        /*03fc*/ 	.short	0x010a
        /*03fe*/ 	.byte	0x04
	.zero		1


	//   ....[56]....
        /*0400*/ 	.word	0x00001b30
        /*0404*/ 	.word	0x000000ff
        /*0408*/ 	.word	0x00000000
        /*040c*/ 	.short	0x0101
        /*040e*/ 	.byte	0x04
	.zero		1


	//   ....[57]....
        /*0410*/ 	.word	0x00001d10
        /*0414*/ 	.word	0x000000ff
        /*0418*/ 	.word	0x00000000
        /*041c*/ 	.short	0x0101
        /*041e*/ 	.byte	0x06
	.zero		1


	//   ....[58]....
        /*0420*/ 	.word	0x000039e0
        /*0424*/ 	.word	0x0000000e
        /*0428*/ 	.word	0x000000c8
        /*042c*/ 	.short	0x010a
        /*042e*/ 	.byte	0x3f
	.zero		1


	//   ....[59]....
        /*0430*/ 	.word	0x00003d70
        /*0434*/ 	.word	0x00000005
        /*0438*/ 	.word	0x000001a8
        /*043c*/ 	.short	0x0101
        /*043e*/ 	.byte	0x3f
	.zero		1


	//   ....[60]....
        /*0440*/ 	.word	0x000044b0
        /*0444*/ 	.word	0x00000007
        /*0448*/ 	.word	0x00000000
        /*044c*/ 	.short	0x010a
        /*044e*/ 	.byte	0x3f
	.zero		1


	//   ....[61]....
        /*0450*/ 	.word	0x00004530
        /*0454*/ 	.word	0x00000008
        /*0458*/ 	.word	0x00000000
        /*045c*/ 	.short	0x010a
        /*045e*/ 	.byte	0x3f
	.zero		1


	//   ....[62]....
        /*0460*/ 	.word	0x000045c0
        /*0464*/ 	.word	0x00000009
        /*0468*/ 	.word	0x00000000
        /*046c*/ 	.short	0x010a
        /*046e*/ 	.byte	0x3f
	.zero		1


	//   ....[63]....
        /*0470*/ 	.word	0x00004650
        /*0474*/ 	.word	0x00000008
        /*0478*/ 	.word	0x00000000
        /*047c*/ 	.short	0x010a
        /*047e*/ 	.byte	0x3f
	.zero		1


	//   ....[64]....
        /*0480*/ 	.word	0x000046e0
        /*0484*/ 	.word	0x00000009
        /*0488*/ 	.word	0x00000000
        /*048c*/ 	.short	0x010a
        /*048e*/ 	.byte	0x3f
	.zero		1


	//   ....[65]....
        /*0490*/ 	.word	0x00004770
        /*0494*/ 	.word	0x00000008
        /*0498*/ 	.word	0x00000000
        /*049c*/ 	.short	0x010a
        /*049e*/ 	.byte	0x3f
	.zero		1


	//   ....[66]....
        /*04a0*/ 	.word	0x00004800
        /*04a4*/ 	.word	0x00000009
        /*04a8*/ 	.word	0x00000000
        /*04ac*/ 	.short	0x010a
        /*04ae*/ 	.byte	0x3f
	.zero		1


	//   ....[67]....
        /*04b0*/ 	.word	0x00004890
        /*04b4*/ 	.word	0x00000008
        /*04b8*/ 	.word	0x00000000
        /*04bc*/ 	.short	0x010a
        /*04be*/ 	.byte	0x3f
	.zero		1


	//   ....[68]....
        /*04c0*/ 	.word	0x00004920
        /*04c4*/ 	.word	0x00000009
        /*04c8*/ 	.word	0x00000000
        /*04cc*/ 	.short	0x010a
        /*04ce*/ 	.byte	0x3f
	.zero		1


	//   ....[69]....
        /*04d0*/ 	.word	0x000049b0
        /*04d4*/ 	.word	0x00000008
        /*04d8*/ 	.word	0x00000000
        /*04dc*/ 	.short	0x010a
        /*04de*/ 	.byte	0x3f
	.zero		1


	//   ....[70]....
        /*04e0*/ 	.word	0x00004a40
        /*04e4*/ 	.word	0x00000009
        /*04e8*/ 	.word	0x00000000
        /*04ec*/ 	.short	0x010a
        /*04ee*/ 	.byte	0x3f
	.zero		1


	//   ....[71]....
        /*04f0*/ 	.word	0x00004ad0
        /*04f4*/ 	.word	0x00000008
        /*04f8*/ 	.word	0x00000000
        /*04fc*/ 	.short	0x010a
        /*04fe*/ 	.byte	0x3f
	.zero		1


	//   ....[72]....
        /*0500*/ 	.word	0x00004b60
        /*0504*/ 	.word	0x00000009
        /*0508*/ 	.word	0x00000000
        /*050c*/ 	.short	0x010a
        /*050e*/ 	.byte	0x3f
	.zero		1


	//   ....[73]....
        /*0510*/ 	.word	0x00004bf0
        /*0514*/ 	.word	0x00000008
        /*0518*/ 	.word	0x00000000
        /*051c*/ 	.short	0x010a
        /*051e*/ 	.byte	0x3f
	.zero		1


	//   ....[74]....
        /*0520*/ 	.word	0x00004c80
        /*0524*/ 	.word	0x00000009
        /*0528*/ 	.word	0x00000000
        /*052c*/ 	.short	0x010a
        /*052e*/ 	.byte	0x3f
	.zero		1


	//   ....[75]....
        /*0530*/ 	.word	0x00004d10
        /*0534*/ 	.word	0x00000008
        /*0538*/ 	.word	0x00000000
        /*053c*/ 	.short	0x010a
        /*053e*/ 	.byte	0x3f
	.zero		1


	//   ....[76]....
        /*0540*/ 	.word	0x00004da0
        /*0544*/ 	.word	0x00000009
        /*0548*/ 	.word	0x00000000
        /*054c*/ 	.short	0x010a
        /*054e*/ 	.byte	0x3f
	.zero		1


	//   ....[77]....
        /*0550*/ 	.word	0x00004e30
        /*0554*/ 	.word	0x00000008
        /*0558*/ 	.word	0x00000000
        /*055c*/ 	.short	0x010a
        /*055e*/ 	.byte	0x3f
	.zero		1


	//   ....[78]....
        /*0560*/ 	.word	0x00004ec0
        /*0564*/ 	.word	0x00000009
        /*0568*/ 	.word	0x00000000
        /*056c*/ 	.short	0x010a
        /*056e*/ 	.byte	0x3f
	.zero		1


	//   ....[79]....
        /*0570*/ 	.word	0x00004f50
        /*0574*/ 	.word	0x00000008
        /*0578*/ 	.word	0x00000000
        /*057c*/ 	.short	0x010a
        /*057e*/ 	.byte	0x3f
	.zero		1


	//   ....[80]....
        /*0580*/ 	.word	0x00004fe0
        /*0584*/ 	.word	0x00000009
        /*0588*/ 	.word	0x00000000
        /*058c*/ 	.short	0x010a
        /*058e*/ 	.byte	0x3f
	.zero		1


	//   ....[81]....
        /*0590*/ 	.word	0x00005070
        /*0594*/ 	.word	0x00000008
        /*0598*/ 	.word	0x00000000
        /*059c*/ 	.short	0x010a
        /*059e*/ 	.byte	0x3f
	.zero		1


	//   ....[82]....
        /*05a0*/ 	.word	0x00005100
        /*05a4*/ 	.word	0x00000009
        /*05a8*/ 	.word	0x00000000
        /*05ac*/ 	.short	0x010a
        /*05ae*/ 	.byte	0x3f
	.zero		1


	//   ....[83]....
        /*05b0*/ 	.word	0x00005190
        /*05b4*/ 	.word	0x00000006
        /*05b8*/ 	.word	0x00000000
        /*05bc*/ 	.short	0x010a
        /*05be*/ 	.byte	0x3f
	.zero		1


	//   ....[84]....
        /*05c0*/ 	.word	0x00005220
        /*05c4*/ 	.word	0x00000003
        /*05c8*/ 	.word	0x00000000
        /*05cc*/ 	.short	0x010a
        /*05ce*/ 	.byte	0x3f
	.zero		1


	//   ....[85]....
        /*05d0*/ 	.word	0x00005280
        /*05d4*/ 	.word	0x00000003
        /*05d8*/ 	.word	0x00000000
        /*05dc*/ 	.short	0x010a
        /*05de*/ 	.byte	0x3f
	.zero		1


	//   ....[86]....
        /*05e0*/ 	.word	0x000052e0
        /*05e4*/ 	.word	0x00000003
        /*05e8*/ 	.word	0x00000000
        /*05ec*/ 	.short	0x010a
        /*05ee*/ 	.byte	0x3f
	.zero		1


	//   ....[87]....
        /*05f0*/ 	.word	0x000053b0
        /*05f4*/ 	.word	0x0000000e
        /*05f8*/ 	.word	0x000000c8
        /*05fc*/ 	.short	0x010a
        /*05fe*/ 	.byte	0x3f
	.zero		1


	//   ....[88]....
        /*0600*/ 	.word	0x00005480
        /*0604*/ 	.word	0x00000007
        /*0608*/ 	.word	0x00000000
        /*060c*/ 	.short	0x010a
        /*060e*/ 	.byte	0x3f
	.zero		1


	//   ....[89]....
        /*0610*/ 	.word	0x000054d0
        /*0614*/ 	.word	0x00000008
        /*0618*/ 	.word	0x00000000
        /*061c*/ 	.short	0x010a
        /*061e*/ 	.byte	0x3f
	.zero		1


	//   ....[90]....
        /*0620*/ 	.word	0x00005520
        /*0624*/ 	.word	0x00000009
        /*0628*/ 	.word	0x00000000
        /*062c*/ 	.short	0x010a
        /*062e*/ 	.byte	0x3f
	.zero		1


	//   ....[91]....
        /*0630*/ 	.word	0x00005570
        /*0634*/ 	.word	0x00000008
        /*0638*/ 	.word	0x00000000
        /*063c*/ 	.short	0x010a
        /*063e*/ 	.byte	0x3f
	.zero		1


	//   ....[92]....
        /*0640*/ 	.word	0x000055c0
        /*0644*/ 	.word	0x00000009
        /*0648*/ 	.word	0x00000000
        /*064c*/ 	.short	0x010a
        /*064e*/ 	.byte	0x3f
	.zero		1


	//   ....[93]....
        /*0650*/ 	.word	0x00005610
        /*0654*/ 	.word	0x00000008
        /*0658*/ 	.word	0x00000000
        /*065c*/ 	.short	0x010a
        /*065e*/ 	.byte	0x3f
	.zero		1


	//   ....[94]....
        /*0660*/ 	.word	0x00005660
        /*0664*/ 	.word	0x00000009
        /*0668*/ 	.word	0x00000000
        /*066c*/ 	.short	0x010a
        /*066e*/ 	.byte	0x3f
	.zero		1


	//   ....[95]....
        /*0670*/ 	.word	0x000056b0
        /*0674*/ 	.word	0x00000008
        /*0678*/ 	.word	0x00000000
        /*067c*/ 	.short	0x010a
        /*067e*/ 	.byte	0x3f
	.zero		1


	//   ....[96]....
        /*0680*/ 	.word	0x00005700
        /*0684*/ 	.word	0x00000009
        /*0688*/ 	.word	0x00000000
        /*068c*/ 	.short	0x010a
        /*068e*/ 	.byte	0x3f
	.zero		1


	//   ....[97]....
        /*0690*/ 	.word	0x00005750
        /*0694*/ 	.word	0x00000008
        /*0698*/ 	.word	0x00000000
        /*069c*/ 	.short	0x010a
        /*069e*/ 	.byte	0x3f
	.zero		1


	//   ....[98]....
        /*06a0*/ 	.word	0x000057a0
        /*06a4*/ 	.word	0x00000009
        /*06a8*/ 	.word	0x00000000
        /*06ac*/ 	.short	0x010a
        /*06ae*/ 	.byte	0x3f
	.zero		1


	//   ....[99]....
        /*06b0*/ 	.word	0x000057f0
        /*06b4*/ 	.word	0x00000008
        /*06b8*/ 	.word	0x00000000
        /*06bc*/ 	.short	0x010a
        /*06be*/ 	.byte	0x3f
	.zero		1


	//   ....[100]....
        /*06c0*/ 	.word	0x00005840
        /*06c4*/ 	.word	0x00000009
        /*06c8*/ 	.word	0x00000000
        /*06cc*/ 	.short	0x010a
        /*06ce*/ 	.byte	0x3f
	.zero		1


	//   ....[101]....
        /*06d0*/ 	.word	0x00005890
        /*06d4*/ 	.word	0x00000008
        /*06d8*/ 	.word	0x00000000
        /*06dc*/ 	.short	0x010a
        /*06de*/ 	.byte	0x3f
	.zero		1


	//   ....[102]....
        /*06e0*/ 	.word	0x000058e0
        /*06e4*/ 	.word	0x00000009
        /*06e8*/ 	.word	0x00000000
        /*06ec*/ 	.short	0x010a
        /*06ee*/ 	.byte	0x3f
	.zero		1


	//   ....[103]....
        /*06f0*/ 	.word	0x00005930
        /*06f4*/ 	.word	0x00000008
        /*06f8*/ 	.word	0x00000000
        /*06fc*/ 	.short	0x010a
        /*06fe*/ 	.byte	0x3f
	.zero		1


	//   ....[104]....
        /*0700*/ 	.word	0x00005980
        /*0704*/ 	.word	0x00000009
        /*0708*/ 	.word	0x00000000
        /*070c*/ 	.short	0x010a
        /*070e*/ 	.byte	0x3f
	.zero		1


	//   ....[105]....
        /*0710*/ 	.word	0x000059d0
        /*0714*/ 	.word	0x00000008
        /*0718*/ 	.word	0x00000000
        /*071c*/ 	.short	0x010a
        /*071e*/ 	.byte	0x3f
	.zero		1


	//   ....[106]....
        /*0720*/ 	.word	0x00005a20
        /*0724*/ 	.word	0x00000009
        /*0728*/ 	.word	0x00000000
        /*072c*/ 	.short	0x010a
        /*072e*/ 	.byte	0x3f
	.zero		1


	//   ....[107]....
        /*0730*/ 	.word	0x00005a70
        /*0734*/ 	.word	0x00000008
        /*0738*/ 	.word	0x00000000
        /*073c*/ 	.short	0x010a
        /*073e*/ 	.byte	0x3f
	.zero		1


	//   ....[108]....
        /*0740*/ 	.word	0x00005ac0
        /*0744*/ 	.word	0x00000009
        /*0748*/ 	.word	0x00000000
        /*074c*/ 	.short	0x010a
        /*074e*/ 	.byte	0x3f
	.zero		1


	//   ....[109]....
        /*0750*/ 	.word	0x00005b10
        /*0754*/ 	.word	0x00000008
        /*0758*/ 	.word	0x00000000
        /*075c*/ 	.short	0x010a
        /*075e*/ 	.byte	0x3f
	.zero		1


	//   ....[110]....
        /*0760*/ 	.word	0x00005b60
        /*0764*/ 	.word	0x00000009
        /*0768*/ 	.word	0x00000000
        /*076c*/ 	.short	0x010a
        /*076e*/ 	.byte	0x3f
	.zero		1


	//   ....[111]....
        /*0770*/ 	.word	0x00005bb0
        /*0774*/ 	.word	0x00000006
        /*0778*/ 	.word	0x00000000
        /*077c*/ 	.short	0x010a
        /*077e*/ 	.byte	0x3f
	.zero		1


	//----- nvinfo : EIATTR_NUM_MBARRIERS
	.align		4
.L_35:
        /*0780*/ 	.byte	0x03, 0x38
        /*0782*/ 	.short	0x0034


	//----- nvinfo : EIATTR_EXIT_INSTR_OFFSETS
	.align		4
        /*0784*/ 	.byte	0x04, 0x1c
        /*0786*/ 	.short	(.L_37 - .L_36)


	//   ....[0]....
.L_36:
        /*0788*/ 	.word	0x00000930


	//   ....[1]....
        /*078c*/ 	.word	0x000011f0


	//   ....[2]....
        /*0790*/ 	.word	0x000030c0


	//   ....[3]....
        /*0794*/ 	.word	0x000036f0


	//   ....[4]....
        /*0798*/ 	.word	0x00005270


	//----- nvinfo : EIATTR_MAX_THREADS
	.align		4
.L_37:
        /*079c*/ 	.byte	0x04, 0x05
        /*079e*/ 	.short	(.L_39 - .L_38)
.L_38:
        /*07a0*/ 	.word	0x00000180
        /*07a4*/ 	.word	0x00000001
        /*07a8*/ 	.word	0x00000001


	//----- nvinfo : EIATTR_CRS_STACK_SIZE
	.align		4
.L_39:
        /*07ac*/ 	.byte	0x04, 0x1e
        /*07ae*/ 	.short	(.L_41 - .L_40)
.L_40:
        /*07b0*/ 	.word	0x00000000


	//----- nvinfo : EIATTR_CBANK_PARAM_SIZE
	.align		4
.L_41:
        /*07b4*/ 	.byte	0x03, 0x19
        /*07b6*/ 	.short	0x0470


	//----- nvinfo : EIATTR_PARAM_CBANK
	.align		4
        /*07b8*/ 	.byte	0x04, 0x0a
        /*07ba*/ 	.short	(.L_43 - .L_42)
	.align		4
.L_42:
        /*07bc*/ 	.word	index@(.nv.constant0._ZN7cutlass13device_kernelINS_4gemm6kernel13GemmUniversalIN4cute5tupleIJiiiiEEENS1_10collective13CollectiveMmaINS1_34MainloopSm90TmaGmmaWarpSpecializedILi25ENS5_IJNS4_1CILi1EEESB_SB_EEENS1_35KernelTmaWarpSpecializedCooperativeEEENS5_IJNSA_ILi128EEENSA_ILi16EEENSA_ILi32EEEEEENS_10bfloat16_tENS5_IJlSB_lEEESJ_SK_NS4_8TiledMMAINS4_8MMA_AtomIJNS4_4SM904GMMA27MMA_64x16x16_F32BF16BF16_SSILNSO_5MajorE0ELSQ_0ELNSO_7ScaleInE1ELSR_1EEEEEENS4_6LayoutINS5_IJNSA_ILi2EEESB_SB_EEENS5_IJSB_NSA_ILi0EEESX_EEEEENS5_IJNS4_10UnderscoreES10_S10_EEEEENS4_13SM90_TMA_LOADENS4_14ComposedLayoutINS4_7SwizzleILi2ELi4ELi3EEENS4_18smem_ptr_flag_bitsILi16EEENSU_INS5_IJNSA_ILi8EEESH_EEENS5_IJSH_SB_EEEEEEEvNS4_8identityES13_S1D_vS1E_EENS_8epilogue10collective6detail29Sm90TmaWarpSpecializedAdapterINS1H_15DefaultEpilogueISJ_SK_SK_NS1G_6thread17LinearCombinationISJ_Li1EffLNS1L_9ScaleType4KindE0ELNS_15FloatRoundStyleE2ESJ_EENS1_15EpilogueDefaultEEEEEvvEEEEvNT_6ParamsE)
        /*07c0*/ 	.short	0x0210
        /*07c2*/ 	.short	0x0470


	//----- nvinfo : EIATTR_SW_WAR
	.align		4
.L_43:
        /*07c4*/ 	.byte	0x04, 0x36
        /*07c6*/ 	.short	(.L_45 - .L_44)
.L_44:
        /*07c8*/ 	.word	0x00000008
.L_45:


//--------------------- .nv.callgraph             --------------------------
	.section	.nv.callgraph,"",@"SHT_CUDA_CALLGRAPH"
	.align	4
	.sectionentsize	8
	.align		4
        /*0000*/ 	.word	0x00000000
	.align		4
        /*0004*/ 	.word	0xffffffff
	.align		4
        /*0008*/ 	.word	index@(_ZN7cutlass13device_kernelINS_4gemm6kernel13GemmUniversalIN4cute5tupleIJiiiiEEENS1_10collective13CollectiveMmaINS1_34MainloopSm90TmaGmmaWarpSpecializedILi25ENS5_IJNS4_1CILi1EEESB_SB_EEENS1_35KernelTmaWarpSpecializedCooperativeEEENS5_IJNSA_ILi128EEENSA_ILi16EEENSA_ILi32EEEEEENS_10bfloat16_tENS5_IJlSB_lEEESJ_SK_NS4_8TiledMMAINS4_8MMA_AtomIJNS4_4SM904GMMA27MMA_64x16x16_F32BF16BF16_SSILNSO_5MajorE0ELSQ_0ELNSO_7ScaleInE1ELSR_1EEEEEENS4_6LayoutINS5_IJNSA_ILi2EEESB_SB_EEENS5_IJSB_NSA_ILi0EEESX_EEEEENS5_IJNS4_10UnderscoreES10_S10_EEEEENS4_13SM90_TMA_LOADENS4_14ComposedLayoutINS4_7SwizzleILi2ELi4ELi3EEENS4_18smem_ptr_flag_bitsILi16EEENSU_INS5_IJNSA_ILi8EEESH_EEENS5_IJSH_SB_EEEEEEEvNS4_8identityES13_S1D_vS1E_EENS_8epilogue10collective6detail29Sm90TmaWarpSpecializedAdapterINS1H_15DefaultEpilogueISJ_SK_SK_NS1G_6thread17LinearCombinationISJ_Li1EffLNS1L_9ScaleType4KindE0ELNS_15FloatRoundStyleE2ESJ_EENS1_15EpilogueDefaultEEEEEvvEEEEvNT_6ParamsE)
	.align		4
        /*000c*/ 	.word	index@(__assertfail)
	.align		4
        /*0010*/ 	.word	0x00000000
	.align		4
        /*0014*/ 	.word	0xfffffffe
	.align		4
        /*0018*/ 	.word	0x00000000
	.align		4
        /*001c*/ 	.word	0xfffffffd
	.align		4
        /*0020*/ 	.word	0x00000000
	.align		4
        /*0024*/ 	.word	0xfffffffc


//--------------------- .nv.constant4             --------------------------
	.section	.nv.constant4,"a",@progbits
	.align	8
	.align		8
.nv.constant4:
        /*0000*/ 	.dword	__assertfail
	.align		8
        /*0008*/ 	.dword	__unnamed_1
	.align		8
        /*0010*/ 	.dword	_ZN39_INTERNAL_41e48e03_4_k_cu_2eaa5ecc_28254cuda3std3__45__cpo5beginE
	.align		8
        /*0018*/ 	.dword	_ZN39_INTERNAL_41e48e03_4_k_cu_2eaa5ecc_28254cuda3std3__45__cpo3endE
	.align		8
        /*0020*/ 	.dword	_ZN39_INTERNAL_41e48e03_4_k_cu_2eaa5ecc_28254cuda3std3__45__cpo6cbeginE
	.align		8
        /*0028*/ 	.dword	_ZN39_INTERNAL_41e48e03_4_k_cu_2eaa5ecc_28254cuda3std3__45__cpo4cendE
	.align		8
        /*0030*/ 	.dword	_ZN39_INTERNAL_41e48e03_4_k_cu_2eaa5ecc_28254cuda3std3__441_GLOBAL__N__41e48e03_4_k_cu_2eaa5ecc_28256ignoreE
	.align		8
        /*0038*/ 	.dword	_ZN39_INTERNAL_41e48e03_4_k_cu_2eaa5ecc_28254cuda3std3__419piecewise_constructE
	.align		8
        /*0040*/ 	.dword	_ZN39_INTERNAL_41e48e03_4_k_cu_2eaa5ecc_28254cuda3std3__48in_placeE
	.align		8
        /*0048*/ 	.dword	_ZN39_INTERNAL_41e48e03_4_k_cu_2eaa5ecc_28254cuda3std6ranges3__45__cpo4swapE
	.align		8
        /*0050*/ 	.dword	_ZN39_INTERNAL_41e48e03_4_k_cu_2eaa5ecc_28254cuda3std6ranges3__45__cpo9iter_moveE
	.align		8
        /*0058*/ 	.dword	_ZN39_INTERNAL_41e48e03_4_k_cu_2eaa5ecc_28254cute7productE
	.align		8
        /*0060*/ 	.dword	_ZN39_INTERNAL_41e48e03_4_k_cu_2eaa5ecc_28254cute1_E
	.align		8
        /*0068*/ 	.dword	$str$22
	.align		8
        /*0070*/ 	.dword	$str$23


//--------------------- .text._ZN7cutlass13device_kernelINS_4gemm6kernel13GemmUniversalIN4cute5tupleIJiiiiEEENS1_10collective13CollectiveMmaINS1_34MainloopSm90TmaGmmaWarpSpecializedILi25ENS5_IJNS4_1CILi1EEESB_SB_EEENS1_35KernelTmaWarpSpecializedCooperativeEEENS5_IJNSA_ILi128EEENSA_ILi16EEENSA_ILi32EEEEEENS_10bfloat16_tENS5_IJlSB_lEEESJ_SK_NS4_8TiledMMAINS4_8MMA_AtomIJNS4_4SM904GMMA27MMA_64x16x16_F32BF16BF16_SSILNSO_5MajorE0ELSQ_0ELNSO_7ScaleInE1ELSR_1EEEEEENS4_6LayoutINS5_IJNSA_ILi2EEESB_SB_EEENS5_IJSB_NSA_ILi0EEESX_EEEEENS5_IJNS4_10UnderscoreES10_S10_EEEEENS4_13SM90_TMA_LOADENS4_14ComposedLayoutINS4_7SwizzleILi2ELi4ELi3EEENS4_18smem_ptr_flag_bitsILi16EEENSU_INS5_IJNSA_ILi8EEESH_EEENS5_IJSH_SB_EEEEEEEvNS4_8identityES13_S1D_vS1E_EENS_8epilogue10collective6detail29Sm90TmaWarpSpecializedAdapterINS1H_15DefaultEpilogueISJ_SK_SK_NS1G_6thread17LinearCombinationISJ_Li1EffLNS1L_9ScaleType4KindE0ELNS_15FloatRoundStyleE2ESJ_EENS1_15EpilogueDefaultEEEEEvvEEEEvNT_6ParamsE --------------------------
	.section	.text._ZN7cutlass13device_kernelINS_4gemm6kernel13GemmUniversalIN4cute5tupleIJiiiiEEENS1_10collective13CollectiveMmaINS1_34MainloopSm90TmaGmmaWarpSpecializedILi25ENS5_IJNS4_1CILi1EEESB_SB_EEENS1_35KernelTmaWarpSpecializedCooperativeEEENS5_IJNSA_ILi128EEENSA_ILi16EEENSA_ILi32EEEEEENS_10bfloat16_tENS5_IJlSB_lEEESJ_SK_NS4_8TiledMMAINS4_8MMA_AtomIJNS4_4SM904GMMA27MMA_64x16x16_F32BF16BF16_SSILNSO_5MajorE0ELSQ_0ELNSO_7ScaleInE1ELSR_1EEEEEENS4_6LayoutINS5_IJNSA_ILi2EEESB_SB_EEENS5_IJSB_NSA_ILi0EEESX_EEEEENS5_IJNS4_10UnderscoreES10_S10_EEEEENS4_13SM90_TMA_LOADENS4_14ComposedLayoutINS4_7SwizzleILi2ELi4ELi3EEENS4_18smem_ptr_flag_bitsILi16EEENSU_INS5_IJNSA_ILi8EEESH_EEENS5_IJSH_SB_EEEEEEEvNS4_8identityES13_S1D_vS1E_EENS_8epilogue10collective6detail29Sm90TmaWarpSpecializedAdapterINS1H_15DefaultEpilogueISJ_SK_SK_NS1G_6thread17LinearCombinationISJ_Li1EffLNS1L_9ScaleType4KindE0ELNS_15FloatRoundStyleE2ESJ_EENS1_15EpilogueDefaultEEEEEvvEEEEvNT_6ParamsE,"ax",@progbits
	.align	128
.text._ZN7cutlass13device_kernelINS_4gemm6kernel13GemmUniversalIN4cute5tupleIJiiiiEEENS1_10collective13CollectiveMmaINS1_34MainloopSm90TmaGmmaWarpSpecializedILi25ENS5_IJNS4_1CILi1EEESB_SB_EEENS1_35KernelTmaWarpSpecializedCooperativeEEENS5_IJNSA_ILi128EEENSA_ILi16EEENSA_ILi32EEEEEENS_10bfloat16_tENS5_IJlSB_lEEESJ_SK_NS4_8TiledMMAINS4_8MMA_AtomIJNS4_4SM904GMMA27MMA_64x16x16_F32BF16BF16_SSILNSO_5MajorE0ELSQ_0ELNSO_7ScaleInE1ELSR_1EEEEEENS4_6LayoutINS5_IJNSA_ILi2EEESB_SB_EEENS5_IJSB_NSA_ILi0EEESX_EEEEENS5_IJNS4_10UnderscoreES10_S10_EEEEENS4_13SM90_TMA_LOADENS4_14ComposedLayoutINS4_7SwizzleILi2ELi4ELi3EEENS4_18smem_ptr_flag_bitsILi16EEENSU_INS5_IJNSA_ILi8EEESH_EEENS5_IJSH_SB_EEEEEEEvNS4_8identityES13_S1D_vS1E_EENS_8epilogue10collective6detail29Sm90TmaWarpSpecializedAdapterINS1H_15DefaultEpilogueISJ_SK_SK_NS1G_6thread17LinearCombinationISJ_Li1EffLNS1L_9ScaleType4KindE0ELNS_15FloatRoundStyleE2ESJ_EENS1_15EpilogueDefaultEEEEEvvEEEEvNT_6ParamsE:
        .type           _ZN7cutlass13device_kernelINS_4gemm6kernel13GemmUniversalIN4cute5tupleIJiiiiEEENS1_10collective13CollectiveMmaINS1_34MainloopSm90TmaGmmaWarpSpecializedILi25ENS5_IJNS4_1CILi1EEESB_SB_EEENS1_35KernelTmaWarpSpecializedCooperativeEEENS5_IJNSA_ILi128EEENSA_ILi16EEENSA_ILi32EEEEEENS_10bfloat16_tENS5_IJlSB_lEEESJ_SK_NS4_8TiledMMAINS4_8MMA_AtomIJNS4_4SM904GMMA27MMA_64x16x16_F32BF16BF16_SSILNSO_5MajorE0ELSQ_0ELNSO_7ScaleInE1ELSR_1EEEEEENS4_6LayoutINS5_IJNSA_ILi2EEESB_SB_EEENS5_IJSB_NSA_ILi0EEESX_EEEEENS5_IJNS4_10UnderscoreES10_S10_EEEEENS4_13SM90_TMA_LOADENS4_14ComposedLayoutINS4_7SwizzleILi2ELi4ELi3EEENS4_18smem_ptr_flag_bitsILi16EEENSU_INS5_IJNSA_ILi8EEESH_EEENS5_IJSH_SB_EEEEEEEvNS4_8identityES13_S1D_vS1E_EENS_8epilogue10collective6detail29Sm90TmaWarpSpecializedAdapterINS1H_15DefaultEpilogueISJ_SK_SK_NS1G_6thread17LinearCombinationISJ_Li1EffLNS1L_9ScaleType4KindE0ELNS_15FloatRoundStyleE2ESJ_EENS1_15EpilogueDefaultEEEEEvvEEEEvNT_6ParamsE,@function
        .size           _ZN7cutlass13device_kernelINS_4gemm6kernel13GemmUniversalIN4cute5tupleIJiiiiEEENS1_10collective13CollectiveMmaINS1_34MainloopSm90TmaGmmaWarpSpecializedILi25ENS5_IJNS4_1CILi1EEESB_SB_EEENS1_35KernelTmaWarpSpecializedCooperativeEEENS5_IJNSA_ILi128EEENSA_ILi16EEENSA_ILi32EEEEEENS_10bfloat16_tENS5_IJlSB_lEEESJ_SK_NS4_8TiledMMAINS4_8MMA_AtomIJNS4_4SM904GMMA27MMA_64x16x16_F32BF16BF16_SSILNSO_5MajorE0ELSQ_0ELNSO_7ScaleInE1ELSR_1EEEEEENS4_6LayoutINS5_IJNSA_ILi2EEESB_SB_EEENS5_IJSB_NSA_ILi0EEESX_EEEEENS5_IJNS4_10UnderscoreES10_S10_EEEEENS4_13SM90_TMA_LOADENS4_14ComposedLayoutINS4_7SwizzleILi2ELi4ELi3EEENS4_18smem_ptr_flag_bitsILi16EEENSU_INS5_IJNSA_ILi8EEESH_EEENS5_IJSH_SB_EEEEEEEvNS4_8identityES13_S1D_vS1E_EENS_8epilogue10collective6detail29Sm90TmaWarpSpecializedAdapterINS1H_15DefaultEpilogueISJ_SK_SK_NS1G_6thread17LinearCombinationISJ_Li1EffLNS1L_9ScaleType4KindE0ELNS_15FloatRoundStyleE2ESJ_EENS1_15EpilogueDefaultEEEEEvvEEEEvNT_6ParamsE,(.L_x_125 - _ZN7cutlass13device_kernelINS_4gemm6kernel13GemmUniversalIN4cute5tupleIJiiiiEEENS1_10collective13CollectiveMmaINS1_34MainloopSm90TmaGmmaWarpSpecializedILi25ENS5_IJNS4_1CILi1EEESB_SB_EEENS1_35KernelTmaWarpSpecializedCooperativeEEENS5_IJNSA_ILi128EEENSA_ILi16EEENSA_ILi32EEEEEENS_10bfloat16_tENS5_IJlSB_lEEESJ_SK_NS4_8TiledMMAINS4_8MMA_AtomIJNS4_4SM904GMMA27MMA_64x16x16_F32BF16BF16_SSILNSO_5MajorE0ELSQ_0ELNSO_7ScaleInE1ELSR_1EEEEEENS4_6LayoutINS5_IJNSA_ILi2EEESB_SB_EEENS5_IJSB_NSA_ILi0EEESX_EEEEENS5_IJNS4_10UnderscoreES10_S10_EEEEENS4_13SM90_TMA_LOADENS4_14ComposedLayoutINS4_7SwizzleILi2ELi4ELi3EEENS4_18smem_ptr_flag_bitsILi16EEENSU_INS5_IJNSA_ILi8EEESH_EEENS5_IJSH_SB_EEEEEEEvNS4_8identityES13_S1D_vS1E_EENS_8epilogue10collective6detail29Sm90TmaWarpSpecializedAdapterINS1H_15DefaultEpilogueISJ_SK_SK_NS1G_6thread17LinearCombinationISJ_Li1EffLNS1L_9ScaleType4KindE0ELNS_15FloatRoundStyleE2ESJ_EENS1_15EpilogueDefaultEEEEEvvEEEEvNT_6ParamsE)
        .other          _ZN7cutlass13device_kernelINS_4gemm6kernel13GemmUniversalIN4cute5tupleIJiiiiEEENS1_10collective13CollectiveMmaINS1_34MainloopSm90TmaGmmaWarpSpecializedILi25ENS5_IJNS4_1CILi1EEESB_SB_EEENS1_35KernelTmaWarpSpecializedCooperativeEEENS5_IJNSA_ILi128EEENSA_ILi16EEENSA_ILi32EEEEEENS_10bfloat16_tENS5_IJlSB_lEEESJ_SK_NS4_8TiledMMAINS4_8MMA_AtomIJNS4_4SM904GMMA27MMA_64x16x16_F32BF16BF16_SSILNSO_5MajorE0ELSQ_0ELNSO_7ScaleInE1ELSR_1EEEEEENS4_6LayoutINS5_IJNSA_ILi2EEESB_SB_EEENS5_IJSB_NSA_ILi0EEESX_EEEEENS5_IJNS4_10UnderscoreES10_S10_EEEEENS4_13SM90_TMA_LOADENS4_14ComposedLayoutINS4_7SwizzleILi2ELi4ELi3EEENS4_18smem_ptr_flag_bitsILi16EEENSU_INS5_IJNSA_ILi8EEESH_EEENS5_IJSH_SB_EEEEEEEvNS4_8identityES13_S1D_vS1E_EENS_8epilogue10collective6detail29Sm90TmaWarpSpecializedAdapterINS1H_15DefaultEpilogueISJ_SK_SK_NS1G_6thread17LinearCombinationISJ_Li1EffLNS1L_9ScaleType4KindE0ELNS_15FloatRoundStyleE2ESJ_EENS1_15EpilogueDefaultEEEEEvvEEEEvNT_6ParamsE,@"STO_CUDA_ENTRY STV_DEFAULT"
_ZN7cutlass13device_kernelINS_4gemm6kernel13GemmUniversalIN4cute5tupleIJiiiiEEENS1_10collective13CollectiveMmaINS1_34MainloopSm90TmaGmmaWarpSpecializedILi25ENS5_IJNS4_1CILi1EEESB_SB_EEENS1_35KernelTmaWarpSpecializedCooperativeEEENS5_IJNSA_ILi128EEENSA_ILi16EEENSA_ILi32EEEEEENS_10bfloat16_tENS5_IJlSB_lEEESJ_SK_NS4_8TiledMMAINS4_8MMA_AtomIJNS4_4SM904GMMA27MMA_64x16x16_F32BF16BF16_SSILNSO_5MajorE0ELSQ_0ELNSO_7ScaleInE1ELSR_1EEEEEENS4_6LayoutINS5_IJNSA_ILi2EEESB_SB_EEENS5_IJSB_NSA_ILi0EEESX_EEEEENS5_IJNS4_10UnderscoreES10_S10_EEEEENS4_13SM90_TMA_LOADENS4_14ComposedLayoutINS4_7SwizzleILi2ELi4ELi3EEENS4_18smem_ptr_flag_bitsILi16EEENSU_INS5_IJNSA_ILi8EEESH_EEENS5_IJSH_SB_EEEEEEEvNS4_8identityES13_S1D_vS1E_EENS_8epilogue10collective6detail29Sm90TmaWarpSpecializedAdapterINS1H_15DefaultEpilogueISJ_SK_SK_NS1G_6thread17LinearCombinationISJ_Li1EffLNS1L_9ScaleType4KindE0ELNS_15FloatRoundStyleE2ESJ_EENS1_15EpilogueDefaultEEEEEvvEEEEvNT_6ParamsE:
[----:B------:R-:W0:Y:S01]  /*0000*/  LDC R1, c[0x0][0x28] ;  /* 0x00000a00ff017b82 */ /* 0x000e220000000800 */
[----:B------:R-:W1:Y:S01]  /*0010*/  S2R R2, SR_TID.X ;  /* 0x0000000000027919 */ /* 0x000e620000002100 */
[----:B------:R-:W-:Y:S01]  /*0020*/  ELECT P0, URZ, PT ;  /* 0x00000000003f782f */ /* 0x000fe20003800000 */
[----:B------:R-:W-:Y:S01]  /*0030*/  BSSY B0, `(.L_x_0) ;  /* 0x000000f000007945 */ /* 0x000fe20003800000 */
[--C-:B-1----:R-:W-:Y:S02]  /*0040*/  SHF.R.U32.HI R0, RZ, 0x5, R2.reuse ;  /* 0x00000005ff007819 */ /* 0x102fe40000011602 */
[----:B------:R-:W-:-:S03]  /*0050*/  SHF.R.U32.HI R7, RZ, 0x7, R2 ;  /* 0x00000007ff077819 */ /* 0x000fc60000011602 */
[----:B------:R-:W1:Y:S04]  /*0060*/  SHFL.IDX PT, R3, R0, RZ, 0x1f ;  /* 0x00001fff00037589 */ /* 0x000e6800000e0000 */
[----:B------:R2:W3:Y:S01]  /*0070*/  SHFL.IDX PT, R10, R7, RZ, 0x1f ;  /* 0x00001fff070a7589 */ /* 0x0004e200000e0000 */
[----:B-1----:R-:W-:-:S13]  /*0080*/  ISETP.NE.OR P0, PT, R3, RZ, !P0 ;  /* 0x000000ff0300720c */ /* 0x002fda0004705670 */
[----:B0-23--:R-:W-:Y:S05]  /*0090*/  @P0 BRA `(.L_x_1) ;  /* 0x0000000000200947 */ /* 0x00dfea0003800000 */
[----:B------:R-:W-:Y:S02]  /*00a0*/  ULDC.64 UR4, c[0x0][0x198] ;  /* 0x0000660000047ab9 */ /* 0x000fe40000000a00 */
[----:B------:R-:W-:Y:S02]  /*00b0*/  UIADD3 UR6, UP0, UR4, 0xf0, URZ ;  /* 0x000000f004067890 */ /* 0x000fe4000ff1e03f */
[----:B------:R-:W-:Y:S02]  /*00c0*/  UIADD3 UR4, UP1, UR4, 0x1f0, URZ ;  /* 0x000001f004047890 */ /* 0x000fe4000ff3e03f */
[----:B------:R-:W-:Y:S02]  /*00d0*/  UIADD3.X UR7, URZ, UR5, URZ, UP0, !UPT ;  /* 0x000000053f077290 */ /* 0x000fe400087fe43f */
[----:B------:R-:W-:-:S07]  /*00e0*/  UIADD3.X UR5, URZ, UR5, URZ, UP1, !UPT ;  /* 0x000000053f057290 */ /* 0x000fce0008ffe43f */
[----:B------:R0:W-:Y:S02]  /*00f0*/  UTMACCTL.PF [UR6] ;  /* 0x00000000060079b9 */ /* 0x0001e40008040000 */
[----:B------:R0:W-:Y:S02]  /*0100*/  UTMACCTL.PF [UR4] ;  /* 0x00000000040079b9 */ /* 0x0001e40008040000 */
[----:B0-----:R-:W-:Y:S01]  /*0110*/  NOP ;  /* 0x0000000000007918 */ /* 0x001fe20000000000 */
.L_x_1:
[----:B------:R-:W-:Y:S05]  /*0120*/  BSYNC B0 ;  /* 0x0000000000007941 */ /* 0x000fea0003800000 */
.L_x_0:
[----:B------:R-:W0:Y:S02]  /*0130*/  SHFL.IDX PT, R4, R0, RZ, 0x1f ;  /* 0x00001fff00047589 */ /* 0x000e2400000e0000 */
[----:B0-----:R-:W-:-:S13]  /*0140*/  ISETP.NE.AND P0, PT, R4, RZ, PT ;  /* 0x000000ff0400720c */ /* 0x001fda0003f05270 */
[----:B------:R-:W-:Y:S05]  /*0150*/  @P0 BRA `(.L_x_2) ;  /* 0x00000004000c0947 */ /* 0x000fea0003800000 */
[----:B------:R-:W-:Y:S01]  /*0160*/  ELECT P0, URZ, PT ;  /* 0x00000000003f782f */ /* 0x000fe20003800000 */
[----:B------:R-:W-:-:S12]  /*0170*/  BSSY B0, `(.L_x_2) ;  /* 0x0000041000007945 */ /* 0x000fd80003800000 */
[----:B------:R-:W-:Y:S05]  /*0180*/  @!P0 BRA `(.L_x_3) ;  /* 0x0000000000fc8947 */ /* 0x000fea0003800000 */
[----:B------:R-:W0:Y:S01]  /*0190*/  S2UR UR8, SR_CgaCtaId ;  /* 0x00000000000879c3 */ /* 0x000e220000008800 */
[----:B------:R-:W-:Y:S01]  /*01a0*/  UMOV UR4, 0x400 ;  /* 0x0000040000047882 */ /* 0x000fe20000000000 */
[----:B------:R-:W-:Y:S01]  /*01b0*/  UMOV UR5, 0x1 ;  /* 0x0000000100057882 */ /* 0x000fe20000000000 */
[----:B------:R-:W-:Y:S02]  /*01c0*/  UMOV UR6, 0x100 ;  /* 0x0000010000067882 */ /* 0x000fe40000000000 */
[----:B------:R-:W-:-:S04]  /*01d0*/  UIADD3 UR6, -UR6, 0x100000, URZ ;  /* 0x0010000006067890 */ /* 0x000fc8000fffe13f */
[----:B------:R-:W-:Y:S02]  /*01e0*/  USHF.L.U32 UR7, UR6, 0xb, URZ ;  /* 0x0000000b06077899 */ /* 0x000fe4000800063f */
[----:B------:R-:W-:Y:S02]  /*01f0*/  USHF.L.U32 UR6, UR6, 0x1, URZ ;  /* 0x0000000106067899 */ /* 0x000fe4000800063f */
[----:B0-----:R-:W-:Y:S02]  /*0200*/  ULEA UR8, UR8, UR4, 0x18 ;  /* 0x0000000408087291 */ /* 0x001fe4000f8ec03f */
[----:B------:R-:W-:-:S04]  /*0210*/  UIADD3 UR4, -UR5, 0x100000, URZ ;  /* 0x0010000005047890 */ /* 0x000fc8000fffe13f */
[----:B------:R-:W-:Y:S02]  /*0220*/  USHF.L.U32 UR5, UR4, 0xb, URZ ;  /* 0x0000000b04057899 */ /* 0x000fe4000800063f */
[----:B------:R-:W-:Y:S01]  /*0230*/  USHF.L.U32 UR4, UR4, 0x1, URZ ;  /* 0x0000000104047899 */ /* 0x000fe2000800063f */
[----:B------:R-:W0:Y:S11]  /*0240*/  FENCE.VIEW.ASYNC.S ;  /* 0x00000000000073c6 */ /* 0x000e360000000000 */
[----:B0-----:R0:W1:Y:S01]  /*0250*/  SYNCS.EXCH.64 URZ, [UR8], UR4 ;  /* 0x00000004083f75b2 */ /* 0x0010620008000100 */
[----:B------:R0:W2:Y:S01]  /*0260*/  SYNCS.EXCH.64 URZ, [UR8+0xc8], UR6 ;  /* 0x0000c806083f75b2 */ /* 0x0000a20008000100 */
[----:B------:R0:W3:Y:S01]  /*0270*/  SYNCS.EXCH.64 URZ, [UR8+0x8], UR4 ;  /* 0x00000804083f75b2 */ /* 0x0000e20008000100 */
[----:B------:R0:W4:Y:S01]  /*0280*/  SYNCS.EXCH.64 URZ, [UR8+0xd0], UR6 ;  /* 0x0000d006083f75b2 */ /* 0x0001220008000100 */
[----:B------:R0:W0:Y:S01]  /*0290*/  SYNCS.EXCH.64 URZ, [UR8+0x10], UR4 ;  /* 0x00001004083f75b2 */ /* 0x0000220008000100 */
        /* <DEDUP_REMOVED lines=45> */
[----:B-1234-:R-:W-:Y:S01]  /*0570*/  NOP ;  /* 0x0000000000007918 */ /* 0x01efe20000000000 */
.L_x_3:
[----:B0-----:R-:W-:Y:S05]  /*0580*/  BSYNC B0 ;  /* 0x0000000000007941 */ /* 0x001fea0003800000 */
.L_x_2:
[----:B------:R-:W0:Y:S01]  /*0590*/  SHFL.IDX PT, R0, R0, RZ, 0x1f ;  /* 0x00001fff00007589 */ /* 0x000e2200000e0000 */
[----:B------:R-:W-:Y:S01]  /*05a0*/  ELECT P0, URZ, PT ;  /* 0x00000000003f782f */ /* 0x000fe20003800000 */
[----:B------:R-:W1:Y:S01]  /*05b0*/  LDC R19, c[0x0][0x65c] ;  /* 0x00019700ff137b82 */ /* 0x000e620000000800 */
[----:B------:R-:W-:Y:S01]  /*05c0*/  UMOV UR4, 0x20 ;  /* 0x0000002000047882 */ /* 0x000fe20000000000 */
[----:B------:R-:W2:Y:S01]  /*05d0*/  S2R R6, SR_CTAID.Y ;  /* 0x0000000000067919 */ /* 0x000ea20000002600 */
[----:B------:R-:W-:Y:S01]  /*05e0*/  NOP ;  /* 0x0000000000007918 */ /* 0x000fe20000000000 */
[----:B------:R-:W-:Y:S01]  /*05f0*/  ISETP.NE.AND P2, PT, R10, RZ, PT ;  /* 0x000000ff0a00720c */ /* 0x000fe20003f45270 */
[----:B------:R-:W-:Y:S01]  /*0600*/  NOP ;  /* 0x0000000000007918 */ /* 0x000fe20000000000 */
[----:B------:R-:W3:Y:S01]  /*0610*/  S2R R4, SR_CTAID.X ;  /* 0x0000000000047919 */ /* 0x000ee20000002500 */
[----:B------:R-:W-:Y:S01]  /*0620*/  IMAD.MOV.U32 R5, RZ, RZ, RZ ;  /* 0x000000ffff057224 */ /* 0x000fe200078e00ff */
[----:B0-----:R-:W-:-:S02]  /*0630*/  ISETP.NE.OR P0, PT, R0, RZ, !P0 ;  /* 0x000000ff0000720c */ /* 0x001fc40004705670 */
[----:B-1----:R-:W-:-:S04]  /*0640*/  ISETP.NE.AND P3, PT, R19, 0x1, PT ;  /* 0x000000011300780c */ /* 0x002fc80003f65270 */
[----:B------:R-:W-:Y:S02]  /*0650*/  P2R R0, PR, RZ, 0x8 ;  /* 0x00000008ff007803 */ /* 0x000fe40000000000 */
[----:B------:R-:W-:-:S04]  /*0660*/  SHF.R.S32.HI R0, RZ, 0x1f, R3 ;  /* 0x0000001fff007819 */ /* 0x000fc80000011403 */
[----:B------:R-:W-:Y:S01]  /*0670*/  LEA.HI R0, R0, R3, RZ, 0x2 ;  /* 0x0000000300007211 */ /* 0x000fe200078f10ff */
[----:B------:R-:W-:Y:S01]  /*0680*/  VOTEU.ALL UP0, P0 ;  /* 0x00000000003f7886 */ /* 0x000fe20000000000 */
[----:B------:R-:W-:Y:S01]  /*0690*/  VOTEU.ALL UP1, P0 ;  /* 0x00000000003f7886 */ /* 0x000fe20000020000 */
[----:B------:R-:W3:Y:S01]  /*06a0*/  @P3 LDC R17, c[0x0][0x10] ;  /* 0x00000400ff113b82 */ /* 0x000ee20000000800 */
[----:B------:R-:W-:Y:S01]  /*06b0*/  LOP3.LUT R0, R0, 0xfffffffc, RZ, 0xc0, !PT ;  /* 0xfffffffc00007812 */ /* 0x000fe200078ec0ff */
[----:B--2---:R-:W-:Y:S01]  /*06c0*/  @P3 IMAD.MOV.U32 R8, RZ, RZ, R6 ;  /* 0x000000ffff083224 */ /* 0x004fe200078e0006 */
[----:B------:R-:W-:Y:S01]  /*06d0*/  @!UP0 UMOV UR6, 0x400 ;  /* 0x0000040000068882 */ /* 0x000fe20000000000 */
[----:B------:R-:W-:-:S04]  /*06e0*/  @!UP0 UIADD3 UR4, -UR4, 0x100000, URZ ;  /* 0x0010000004048890 */ /* 0x000fc8000fffe13f */
[----:B------:R-:W-:Y:S02]  /*06f0*/  @!UP0 USHF.L.U32 UR5, UR4, 0xb, URZ ;  /* 0x0000000b04058899 */ /* 0x000fe4000800063f */
[----:B------:R-:W-:Y:S01]  /*0700*/  @!UP0 USHF.L.U32 UR4, UR4, 0x1, URZ ;  /* 0x0000000104048899 */ /* 0x000fe2000800063f */
[----:B------:R-:W-:Y:S02]  /*0710*/  @P3 IMAD.MOV.U32 R9, RZ, RZ, RZ ;  /* 0x000000ffff093224 */ /* 0x000fe400078e00ff */
[----:B------:R-:W-:Y:S01]  /*0720*/  IMAD.IADD R0, R3, 0x1, -R0 ;  /* 0x0000000103007824 */ /* 0x000fe200078e0a00 */
[----:B------:R-:W0:Y:S01]  /*0730*/  @!UP0 S2UR UR7, SR_CgaCtaId ;  /* 0x00000000000789c3 */ /* 0x000e220000008800 */
[----:B------:R-:W-:-:S03]  /*0740*/  @P3 IMAD.MOV.U32 R3, RZ, RZ, RZ ;  /* 0x000000ffff033224 */ /* 0x000fc600078e00ff */
[----:B------:R-:W-:-:S04]  /*0750*/  ISETP.NE.AND P1, PT, R0, 0x3, PT ;  /* 0x000000030000780c */ /* 0x000fc80003f25270 */
[----:B------:R-:W1:Y:S01]  /*0760*/  @!P3 LDC R11, c[0x0][0xc] ;  /* 0x00000300ff0bbb82 */ /* 0x000e620000000800 */
[----:B---3--:R-:W-:-:S04]  /*0770*/  @P3 IMAD.WIDE.U32 R16, R4, R17, R8 ;  /* 0x0000001104103225 */ /* 0x008fc800078e0008 */
[----:B------:R-:W-:Y:S01]  /*0780*/  @P3 IMAD.IADD R17, R17, 0x1, R3 ;  /* 0x0000000111113824 */ /* 0x000fe200078e0203 */
[----:B------:R-:W-:Y:S01]  /*0790*/  LOP3.LUT R3, R2, 0x7f, RZ, 0xc0, !PT ;  /* 0x0000007f02037812 */ /* 0x000fe200078ec0ff */
[----:B0-----:R-:W-:Y:S01]  /*07a0*/  @!UP0 ULEA UR8, UR7, UR6, 0x18 ;  /* 0x0000000607088291 */ /* 0x001fe2000f8ec03f */
[----:B------:R-:W-:Y:S02]  /*07b0*/  VOTEU.ALL UP0, P0 ;  /* 0x00000000003f7886 */ /* 0x000fe40000000000 */
[----:B------:R-:W-:Y:S01]  /*07c0*/  ULDC UR6, c[0x0][0xc] ;  /* 0x0000030000067ab9 */ /* 0x000fe20000000800 */
[----:B------:R-:W-:Y:S01]  /*07d0*/  ISETP.EQ.OR P0, PT, R0, RZ, !P1 ;  /* 0x000000ff0000720c */ /* 0x000fe20004f02670 */
[----:B------:R-:W-:-:S03]  /*07e0*/  ULDC UR7, c[0x0][0x10] ;  /* 0x0000040000077ab9 */ /* 0x000fc60000000800 */
[C---:B------:R-:W-:Y:S01]  /*07f0*/  ISETP.EQ.AND P0, PT, R10.reuse, RZ, P0 ;  /* 0x000000ff0a00720c */ /* 0x040fe20000702270 */
[----:B------:R-:W-:Y:S02]  /*0800*/  VIADD R10, R10, 0xffffffff ;  /* 0xffffffff0a0a7836 */ /* 0x000fe40000000000 */
[----:B-1----:R-:W-:Y:S01]  /*0810*/  @!P3 IMAD.WIDE.U32 R8, R11, R6, R4 ;  /* 0x000000060b08b225 */ /* 0x002fe200078e0004 */
[----:B------:R-:W0:Y:S02]  /*0820*/  FENCE.VIEW.ASYNC.S ;  /* 0x00000000000073c6 */ /* 0x000e240000000000 */
[----:B0-----:R-:W0:Y:S01]  /*0830*/  @!UP0 SYNCS.EXCH.64 URZ, [UR8+0x1a0], UR4 ;  /* 0x0001a004083f85b2 */ /* 0x001e220008000100 */
[----:B------:R-:W-:Y:S02]  /*0840*/  SEL R18, RZ, 0x1, !P0 ;  /* 0x00000001ff127807 */ /* 0x000fe40004000000 */
[----:B------:R-:W-:Y:S01]  /*0850*/  ISETP.GE.U32.AND P1, PT, R10, 0x2, PT ;  /* 0x000000020a00780c */ /* 0x000fe20003f26070 */
[----:B------:R-:W-:-:S02]  /*0860*/  @!P3 IMAD.MOV.U32 R16, RZ, RZ, R8 ;  /* 0x000000ffff10b224 */ /* 0x000fc400078e0008 */
[----:B------:R-:W-:Y:S01]  /*0870*/  @!P3 IMAD.MOV.U32 R17, RZ, RZ, R9 ;  /* 0x000000ffff11b224 */ /* 0x000fe200078e0009 */
[----:B------:R-:W-:Y:S01]  /*0880*/  SEL R18, R18, 0x2, P1 ;  /* 0x0000000212127807 */ /* 0x000fe20000800000 */
[----:B------:R1:W0:Y:S01]  /*0890*/  @!UP1 SYNCS.EXCH.64 URZ, [UR8+0x1a8], UR4 ;  /* 0x0001a804083f95b2 */ /* 0x0002220008000100 */
[----:B------:R-:W-:Y:S01]  /*08a0*/  NOP ;  /* 0x0000000000007918 */ /* 0x000fe20000000000 */
[----:B-1----:R-:W-:-:S03]  /*08b0*/  UIMAD.WIDE.U32 UR4, UR6, UR7, URZ ;  /* 0x00000007060472a5 */ /* 0x002fc6000f8e003f */
[----:B------:R-:W-:Y:S02]  /*08c0*/  ULDC UR6, c[0x0][0x14] ;  /* 0x0000050000067ab9 */ /* 0x000fe40000000800 */
[----:B------:R-:W-:Y:S02]  /*08d0*/  UIMAD.WIDE.U32 UR36, UR4, UR6, URZ ;  /* 0x00000006042472a5 */ /* 0x000fe4000f8e003f */
[----:B------:R-:W-:-:S04]  /*08e0*/  UIMAD UR42, UR5, UR6, URZ ;  /* 0x00000006052a72a4 */ /* 0x000fc8000f8e023f */
[----:B------:R-:W-:Y:S01]  /*08f0*/  UIADD3 UR42, UR37, UR42, URZ ;  /* 0x0000002a252a7290 */ /* 0x000fe2000fffe03f */
[----:B0-----:R-:W-:Y:S06]  /*0900*/  BAR.SYNC.DEFER_BLOCKING 0x0 ;  /* 0x0000000000007b1d */ /* 0x001fec0000010000 */
[----:B------:R-:W-:Y:S05]  /*0910*/  @!P2 BRA `(.L_x_4) ;  /* 0x0000002400eca947 */ /* 0x000fea0003800000 */
[----:B------:R-:W-:-:S13]  /*0920*/  ISETP.GT.U32.AND P0, PT, R10, 0x1, PT ;  /* 0x000000010a00780c */ /* 0x000fda0003f04070 */
[----:B------:R-:W-:Y:S05]  /*0930*/  @P0 EXIT ;  /* 0x000000000000094d */ /* 0x000fea0003800000 */
[----:B------:R-:W-:Y:S01]  /*0940*/  ULDC.64 UR4, c[0x0][0x650] ;  /* 0x0001940000047ab9 */ /* 0x000fe20000000a00 */
[----:B------:R-:W-:Y:S01]  /*0950*/  PRMT R0, RZ, 0x7610, R0 ;  /* 0x00007610ff007816 */ /* 0x000fe20000000000 */
[----:B------:R-:W-:Y:S01]  /*0960*/  IMAD.MOV.U32 R42, RZ, RZ, -0x1 ;  /* 0xffffffffff2a7424 */ /* 0x000fe200078e00ff */
[----:B------:R-:W-:Y:S01]  /*0970*/  ISETP.GE.U32.AND P0, PT, R16, UR4, PT ;  /* 0x0000000410007c0c */ /* 0x000fe2000bf06070 */
[----:B------:R-:W-:Y:S02]  /*0980*/  IMAD.MOV.U32 R45, RZ, RZ, -0x1 ;  /* 0xffffffffff2d7424 */ /* 0x000fe400078e00ff */
[----:B------:R-:W-:Y:S01]  /*0990*/  IMAD.MOV.U32 R43, RZ, RZ, -0x1 ;  /* 0xffffffffff2b7424 */ /* 0x000fe200078e00ff */
[----:B------:R-:W-:-:S13]  /*09a0*/  ISETP.GE.U32.AND.EX P0, PT, R17, UR5, PT, P0 ;  /* 0x0000000511007c0c */ /* 0x000fda000bf06100 */
[----:B------:R-:W-:Y:S05]  /*09b0*/  @P0 BRA `(.L_x_5) ;  /* 0x0000000400540947 */ /* 0x000fea0003800000 */
[----:B------:R-:W0:Y:S01]  /*09c0*/  LDC.64 R20, c[0x0][0x628] ;  /* 0x00018a00ff147b82 */ /* 0x000e220000000a00 */
[----:B------:R-:W-:Y:S02]  /*09d0*/  IMAD.MOV.U32 R8, RZ, RZ, R16 ;  /* 0x000000ffff087224 */ /* 0x000fe400078e0010 */
[----:B------:R-:W-:-:S05]  /*09e0*/  IMAD.MOV.U32 R9, RZ, RZ, R17 ;  /* 0x000000ffff097224 */ /* 0x000fca00078e0011 */
[----:B------:R-:W1:Y:S08]  /*09f0*/  LDC R0, c[0x0][0x630] ;  /* 0x00018c00ff007b82 */ /* 0x000e700000000800 */
[----:B------:R-:W2:Y:S01]  /*0a00*/  LDC.64 R22, c[0x0][0x620] ;  /* 0x00018800ff167b82 */ /* 0x000ea20000000a00 */
[----:B0-----:R-:W-:-:S04]  /*0a10*/  ISETP.NE.U32.AND P0, PT, R20, RZ, PT ;  /* 0x000000ff1400720c */ /* 0x001fc80003f05070 */
[----:B------:R-:W-:-:S13]  /*0a20*/  ISETP.NE.AND.EX P0, PT, R21, RZ, PT, P0 ;  /* 0x000000ff1500720c */ /* 0x000fda0003f05300 */
[----:B-12---:R-:W-:Y:S05]  /*0a30*/  @!P0 BRA `(.L_x_6) ;  /* 0x0000000000288947 */ /* 0x006fea0003800000 */
[----:B------:R-:W0:Y:S02]  /*0a40*/  LDC R13, c[0x0][0x634] ;  /* 0x00018d00ff0d7b82 */ /* 0x000e240000000800 */
[----:B0-----:R-:W-:-:S05]  /*0a50*/  IADD3 R13, P0, R16, R13, RZ ;  /* 0x0000000d100d7210 */ /* 0x001fca0007f1e0ff */
[----:B------:R-:W-:-:S04]  /*0a60*/  IMAD.X R15, RZ, RZ, R17, P0 ;  /* 0x000000ffff0f7224 */ /* 0x000fc800000e0611 */
[----:B------:R-:W-:-:S04]  /*0a70*/  IMAD.WIDE.U32 R8, R15, R20, RZ ;  /* 0x000000140f087225 */ /* 0x000fc800078e00ff */
[----:B------:R-:W-:-:S04]  /*0a80*/  IMAD.WIDE.U32 R10, P0, R13, R21, R8 ;  /* 0x000000150d0a7225 */ /* 0x000fc80007800008 */
[----:B------:R-:W-:-:S04]  /*0a90*/  IMAD.WIDE.U32 R8, R13, R20, RZ ;  /* 0x000000140d087225 */ /* 0x000fc800078e00ff */
[----:B------:R-:W-:Y:S01]  /*0aa0*/  IMAD.X R13, RZ, RZ, RZ, P0 ;  /* 0x000000ffff0d7224 */ /* 0x000fe200000e06ff */
[----:B------:R-:W-:Y:S01]  /*0ab0*/  IADD3 RZ, P0, R9, R10, RZ ;  /* 0x0000000a09ff7210 */ /* 0x000fe20007f1e0ff */
[----:B------:R-:W-:-:S04]  /*0ac0*/  IMAD.MOV.U32 R12, RZ, RZ, R11 ;  /* 0x000000ffff0c7224 */ /* 0x000fc800078e000b */
[----:B------:R-:W-:-:S08]  /*0ad0*/  IMAD.WIDE.U32.X R8, R15, R21, R12, P0 ;  /* 0x000000150f087225 */ /* 0x000fd000000e040c */
.L_x_6:
[-CC-:B------:R-:W-:Y:S01]  /*0ae0*/  SHF.R.U64 R43, R8, R0.reuse, R9.reuse ;  /* 0x00000000082b7219 */ /* 0x180fe20000001209 */
[----:B------:R-:W0:Y:S01]  /*0af0*/  LDC R12, c[0x0][0x618] ;  /* 0x00018600ff0c7b82 */ /* 0x000e220000000800 */
[----:B------:R-:W-:Y:S01]  /*0b00*/  SHF.R.U32.HI R5, RZ, R0, R9 ;  /* 0x00000000ff057219 */ /* 0x000fe20000011609 */
[----:B------:R-:W-:Y:S01]  /*0b10*/  ULDC UR4, c[0x0][0x150] ;  /* 0x0000540000047ab9 */ /* 0x000fe20000000800 */
[----:B------:R-:W-:Y:S02]  /*0b20*/  IADD3 R11, P0, RZ, -R43, RZ ;  /* 0x8000002bff0b7210 */ /* 0x000fe40007f1e0ff */
[----:B------:R-:W-:-:S03]  /*0b30*/  I2FP.F32.U32 R0, R4 ;  /* 0x0000000400007245 */ /* 0x000fc60000201000 */
[----:B------:R-:W1:Y:S01]  /*0b40*/  LDC.64 R24, c[0x0][0x640] ;  /* 0x00019000ff187b82 */ /* 0x000e620000000a00 */
[----:B------:R-:W-:Y:S02]  /*0b50*/  IMAD.X R13, RZ, RZ, ~R5, P0 ;  /* 0x000000ffff0d7224 */ /* 0x000fe400000e0e05 */
[----:B------:R-:W-:Y:S01]  /*0b60*/  FMUL R0, R0, UR4 ;  /* 0x0000000400007c20 */ /* 0x000fe20008400000 */
[----:B------:R-:W-:Y:S01]  /*0b70*/  IMAD.WIDE.U32 R8, R11, R22, R16 ;  /* 0x000000160b087225 */ /* 0x000fe200078e0010 */
[----:B------:R-:W-:-:S03]  /*0b80*/  ULDC UR4, c[0x0][0x154] ;  /* 0x0000550000047ab9 */ /* 0x000fc60000000800 */
[----:B------:R-:W-:Y:S01]  /*0b90*/  IMAD R10, R13, R22, RZ ;  /* 0x000000160d0a7224 */ /* 0x000fe200078e02ff */
[----:B------:R-:W2:Y:S01]  /*0ba0*/  LDC R5, c[0x0][0x144] ;  /* 0x00005100ff057b82 */ /* 0x000ea20000000800 */
[----:B------:R-:W3:Y:S02]  /*0bb0*/  F2I.U32.TRUNC.NTZ R0, R0 ;  /* 0x0000000000007305 */ /* 0x000ee4000020f000 */
[----:B------:R-:W-:-:S04]  /*0bc0*/  IMAD R11, R11, R23, R10 ;  /* 0x000000170b0b7224 */ /* 0x000fc800078e020a */
[----:B------:R-:W-:Y:S01]  /*0bd0*/  IMAD.IADD R9, R9, 0x1, R11 ;  /* 0x0000000109097824 */ /* 0x000fe200078e020b */
[----:B------:R-:W4:Y:S01]  /*0be0*/  LDC R14, c[0x0][0x608] ;  /* 0x00018200ff0e7b82 */ /* 0x000f220000000800 */
[----:B------:R-:W-:-:S03]  /*0bf0*/  IMAD.MOV.U32 R11, RZ, RZ, -0x1 ;  /* 0xffffffffff0b7424 */ /* 0x000fc600078e00ff */
[--C-:B0-----:R-:W-:Y:S02]  /*0c00*/  SHF.R.U64 R20, R8, R12, R9.reuse ;  /* 0x0000000c08147219 */ /* 0x101fe40000001209 */
[----:B------:R-:W-:Y:S02]  /*0c10*/  I2FP.F32.U32 R8, R6 ;  /* 0x0000000600087245 */ /* 0x000fe40000201000 */
[----:B------:R-:W0:Y:S01]  /*0c20*/  LDC R22, c[0x0][0x658] ;  /* 0x00019600ff167b82 */ /* 0x000e220000000800 */
[----:B-1----:R-:W-:Y:S01]  /*0c30*/  ISETP.NE.U32.AND P0, PT, R24, RZ, PT ;  /* 0x000000ff1800720c */ /* 0x002fe20003f05070 */
[----:B---3--:R-:W-:Y:S01]  /*0c40*/  IMAD.MOV R10, RZ, RZ, -R0 ;  /* 0x000000ffff0a7224 */ /* 0x008fe200078e0a00 */
[----:B------:R-:W-:Y:S01]  /*0c50*/  SHF.R.U32.HI R9, RZ, R12, R9 ;  /* 0x0000000cff097219 */ /* 0x000fe20000011609 */
[----:B------:R-:W-:Y:S01]  /*0c60*/  FMUL R8, R8, UR4 ;  /* 0x0000000408087c20 */ /* 0x000fe20008400000 */
[----:B------:R-:W-:-:S03]  /*0c70*/  ISETP.NE.AND.EX P0, PT, R25, RZ, PT, P0 ;  /* 0x000000ff1900720c */ /* 0x000fc60003f05300 */
[----:B------:R-:W1:Y:S01]  /*0c80*/  LDC R15, c[0x0][0x148] ;  /* 0x00005200ff0f7b82 */ /* 0x000e620000000800 */
[----:B--2---:R-:W-:-:S07]  /*0c90*/  IMAD R0, R5, R10, R4 ;  /* 0x0000000a05007224 */ /* 0x004fce00078e0204 */
[----:B------:R-:W2:Y:S01]  /*0ca0*/  LDC R23, c[0x0][0x600] ;  /* 0x00018000ff177b82 */ /* 0x000ea20000000800 */
[-CC-:B----4-:R-:W-:Y:S02]  /*0cb0*/  SHF.R.U64 R28, R20, R14.reuse, R9.reuse ;  /* 0x0000000e141c7219 */ /* 0x190fe40000001209 */
[----:B------:R-:W-:Y:S01]  /*0cc0*/  SHF.R.U32.HI R5, RZ, R14, R9 ;  /* 0x0000000eff057219 */ /* 0x000fe20000011609 */
[----:B------:R-:W-:Y:S01]  /*0cd0*/  IMAD.MOV.U32 R9, RZ, RZ, 0x1 ;  /* 0x00000001ff097424 */ /* 0x000fe200078e00ff */
[----:B------:R3:W4:Y:S03]  /*0ce0*/  F2I.U32.TRUNC.NTZ R14, R8 ;  /* 0x00000008000e7305 */ /* 0x000726000020f000 */
[----:B------:R-:W1:Y:S01]  /*0cf0*/  LDC R26, c[0x0][0x648] ;  /* 0x00019200ff1a7b82 */ /* 0x000e620000000800 */
[-C--:B0-----:R-:W-:Y:S02]  /*0d00*/  SHF.L.U32 R4, R11, R22.reuse, RZ ;  /* 0x000000160b047219 */ /* 0x081fe400000006ff */
[----:B------:R-:W-:-:S02]  /*0d10*/  SHF.R.U64 R30, R28, R22, R5 ;  /* 0x000000161c1e7219 */ /* 0x000fc40000001205 */
[----:B------:R-:W-:Y:S02]  /*0d20*/  LOP3.LUT R13, RZ, R4, RZ, 0x33, !PT ;  /* 0x00000004ff0d7212 */ /* 0x000fe400078e33ff */
[-C--:B------:R-:W-:Y:S01]  /*0d30*/  SHF.R.U32.HI R5, RZ, R22.reuse, R5 ;  /* 0x00000016ff057219 */ /* 0x080fe20000011605 */
[----:B------:R-:W0:Y:S01]  /*0d40*/  LDC R27, c[0x0][0x638] ;  /* 0x00018e00ff1b7b82 */ /* 0x000e220000000800 */
[----:B------:R-:W-:Y:S01]  /*0d50*/  SHF.L.U32 R12, R9, R22, RZ ;  /* 0x00000016090c7219 */ /* 0x000fe200000006ff */
[----:B------:R-:W-:-:S06]  /*0d60*/  IMAD.MOV.U32 R4, RZ, RZ, R30 ;  /* 0x000000ffff047224 */ /* 0x000fcc00078e001e */
[----:B------:R-:W0:Y:S01]  /*0d70*/  LDC R42, c[0x0][0x610] ;  /* 0x00018400ff2a7b82 */ /* 0x000e220000000800 */
[----:B---34-:R-:W-:Y:S05]  /*0d80*/  @!P0 BRA `(.L_x_7) ;  /* 0x0000000000288947 */ /* 0x018fea0003800000 */
[----:B------:R-:W3:Y:S02]  /*0d90*/  LDC R11, c[0x0][0x64c] ;  /* 0x00019300ff0b7b82 */ /* 0x000ee40000000800 */
[----:B---3--:R-:W-:-:S05]  /*0da0*/  IADD3 R11, P0, R30, R11, RZ ;  /* 0x0000000b1e0b7210 */ /* 0x008fca0007f1e0ff */
        /* <DEDUP_REMOVED lines=8> */
.L_x_7:
[----:B-1----:R-:W-:Y:S01]  /*0e30*/  SHF.R.U64 R4, R4, R26, R5 ;  /* 0x0000001a04047219 */ /* 0x002fe20000001205 */
[----:B--2---:R-:W-:Y:S01]  /*0e40*/  VIADD R5, R23, 0xffffffff ;  /* 0xffffffff17057836 */ /* 0x004fe20000000000 */
[----:B------:R-:W-:Y:S01]  /*0e50*/  LOP3.LUT R13, R28, R13, RZ, 0xc0, !PT ;  /* 0x0000000d1c0d7212 */ /* 0x000fe200078ec0ff */
[----:B------:R-:W-:Y:S02]  /*0e60*/  IMAD.MOV R14, RZ, RZ, -R14 ;  /* 0x000000ffff0e7224 */ /* 0x000fe400078e0a0e */
[----:B------:R-:W-:Y:S01]  /*0e70*/  IMAD.MOV R8, RZ, RZ, -R4 ;  /* 0x000000ffff087224 */ /* 0x000fe200078e0a04 */
[----:B------:R-:W-:Y:S01]  /*0e80*/  LOP3.LUT R5, R20, R5, RZ, 0xc0, !PT ;  /* 0x0000000514057212 */ /* 0x000fe200078ec0ff */
[----:B------:R-:W-:Y:S02]  /*0e90*/  IMAD R13, R12, R4, R13 ;  /* 0x000000040c0d7224 */ /* 0x000fe400078e020d */
[----:B------:R-:W-:Y:S02]  /*0ea0*/  @P3 IMAD R0, R15, R14, R6 ;  /* 0x0000000e0f003224 */ /* 0x000fe400078e0206 */
[----:B0-----:R-:W-:-:S02]  /*0eb0*/  IMAD R4, R8, R27, R30 ;  /* 0x0000001b08047224 */ /* 0x001fc400078e021e */
[----:B------:R-:W-:Y:S02]  /*0ec0*/  IMAD R42, R13, R42, R0 ;  /* 0x0000002a0d2a7224 */ /* 0x000fe400078e0200 */
[----:B------:R-:W-:Y:S02]  /*0ed0*/  IMAD R5, R4, R23, R5 ;  /* 0x0000001704057224 */ /* 0x000fe400078e0205 */
[----:B------:R-:W-:-:S03]  /*0ee0*/  IMAD.MOV.U32 R0, RZ, RZ, 0x1 ;  /* 0x00000001ff007424 */ /* 0x000fc600078e00ff */
[----:B------:R-:W-:Y:S02]  /*0ef0*/  SEL R45, R5, R42, !P3 ;  /* 0x0000002a052d7207 */ /* 0x000fe40005800000 */
[----:B------:R-:W-:-:S07]  /*0f00*/  SEL R42, R42, R5, !P3 ;  /* 0x000000052a2a7207 */ /* 0x000fce0005800000 */
.L_x_5:
[----:B------:R-:W-:-:S08]  /*0f10*/  NOP ;  /* 0x0000000000007918 */ /* 0x000fd00000000000 */
[----:B------:R-:W0:Y:S02]  /*0f20*/  USETMAXREG.TRY_ALLOC.CTAPOOL UP0, 0xe8 ;  /* 0x000000e8000079c8 */ /* 0x000e240008000600 */
[----:B0-----:R-:W-:-:S13]  /*0f30*/  PLOP3.LUT P0, PT, PT, PT, UP0, 0x80, 0x0 ;  /* 0x000000000000781c */ /* 0x001fda0003f0f008 */
[----:B------:R-:W-:Y:S05]  /*0f40*/  @!P0 BRA `(.L_x_5) ;  /* 0xfffffffc00f08947 */ /* 0x000fea000383ffff */
[----:B------:R-:W-:Y:S01]  /*0f50*/  ULDC.64 UR4, c[0x0][0x598] ;  /* 0x0001660000047ab9 */ /* 0x000fe20000000a00 */
[----:B------:R-:W-:Y:S01]  /*0f60*/  ULDC.64 UR38, c[0x0][0x208] ;  /* 0x0000820000267ab9 */ /* 0x000fe20000000a00 */
[----:B------:R-:W-:-:S04]  /*0f70*/  ISETP.NE.U32.AND P0, PT, RZ, UR4, PT ;  /* 0x00000004ff007c0c */ /* 0x000fc8000bf05070 */
[----:B------:R-:W-:-:S13]  /*0f80*/  ISETP.NE.AND.EX P0, PT, RZ, UR5, PT, P0 ;  /* 0x00000005ff007c0c */ /* 0x000fda000bf05300 */
[----:B------:R-:W-:Y:S05]  /*0f90*/  @!P0 BRA `(.L_x_8) ;  /* 0x00000000001c8947 */ /* 0x000fea0003800000 */
[----:B------:R-:W0:Y:S02]  /*0fa0*/  LDC.64 R4, c[0x0][0x598] ;  /* 0x00016600ff047b82 */ /* 0x000e240000000a00 */
[----:B0-----:R-:W2:Y:S02]  /*0fb0*/  LDG.E.64 R4, desc[UR38][R4.64] ;  /* 0x0000002604047981 */ /* 0x001ea4000c1e1b00 */
[----:B--2---:R-:W-:-:S04]  /*0fc0*/  ISETP.NE.U32.AND P0, PT, R4, RZ, PT ;  /* 0x000000ff0400720c */ /* 0x004fc80003f05070 */
[----:B------:R-:W-:-:S13]  /*0fd0*/  ISETP.NE.AND.EX P0, PT, R5, RZ, PT, P0 ;  /* 0x000000ff0500720c */ /* 0x000fda0003f05300 */
[----:B------:R-:W-:Y:S05]  /*0fe0*/  @!P0 BRA `(.L_x_8) ;  /* 0x0000000000088947 */ /* 0x000fea0003800000 */
[----:B------:R0:W5:Y:S01]  /*0ff0*/  LD.E R32, desc[UR38][R4.64] ;  /* 0x0000002604207980 */ /* 0x000162000c101900 */
[----:B------:R-:W-:Y:S05]  /*1000*/  BRA `(.L_x_9) ;  /* 0x0000000000247947 */ /* 0x000fea0003800000 */
.L_x_8:
[----:B------:R-:W-:Y:S02]  /*1010*/  ULDC.64 UR4, c[0x0][0x588] ;  /* 0x0001620000047ab9 */ /* 0x000fe40000000a00 */
[----:B------:R-:W-:-:S04]  /*1020*/  ISETP.NE.U32.AND P0, PT, RZ, UR4, PT ;  /* 0x00000004ff007c0c */ /* 0x000fc8000bf05070 */
[----:B------:R-:W-:-:S13]  /*1030*/  ISETP.NE.AND.EX P0, PT, RZ, UR5, PT, P0 ;  /* 0x00000005ff007c0c */ /* 0x000fda000bf05300 */
[----:B------:R-:W-:Y:S05]  /*1040*/  @!P0 BRA `(.L_x_10) ;  /* 0x00000000000c8947 */ /* 0x000fea0003800000 */
[----:B------:R-:W0:Y:S02]  /*1050*/  LDC.64 R32, c[0x0][0x588] ;  /* 0x00016200ff207b82 */ /* 0x000e240000000a00 */
[----:B0-----:R1:W5:Y:S01]  /*1060*/  LDG.E R32, desc[UR38][R32.64] ;  /* 0x0000002620207981 */ /* 0x001362000c1e1900 */
[----:B------:R-:W-:Y:S05]  /*1070*/  BRA `(.L_x_9) ;  /* 0x0000000000087947 */ /* 0x000fea0003800000 */
.L_x_10:
[----:B------:R-:W-:Y:S02]  /*1080*/  ULDC UR4, c[0x0][0x580] ;  /* 0x0001600000047ab9 */ /* 0x000fe40000000800 */
[----:B------:R-:W-:-:S07]  /*1090*/  IMAD.U32 R32, RZ, RZ, UR4 ;  /* 0x00000004ff207e24 */ /* 0x000fce000f8e00ff */
.L_x_9:
[----:B------:R-:W-:Y:S02]  /*10a0*/  ULDC.64 UR4, c[0x0][0x5a0] ;  /* 0x0001680000047ab9 */ /* 0x000fe40000000a00 */
[----:B------:R-:W-:-:S04]  /*10b0*/  ISETP.NE.U32.AND P0, PT, RZ, UR4, PT ;  /* 0x00000004ff007c0c */ /* 0x000fc8000bf05070 */
[----:B------:R-:W-:-:S13]  /*10c0*/  ISETP.NE.AND.EX P0, PT, RZ, UR5, PT, P0 ;  /* 0x00000005ff007c0c */ /* 0x000fda000bf05300 */
[----:B------:R-:W-:Y:S05]  /*10d0*/  @!P0 BRA `(.L_x_11) ;  /* 0x00000000001c8947 */ /* 0x000fea0003800000 */
[----:B0-----:R-:W0:Y:S02]  /*10e0*/  LDC.64 R4, c[0x0][0x5a0] ;  /* 0x00016800ff047b82 */ /* 0x001e240000000a00 */
[----:B0-----:R-:W2:Y:S02]  /*10f0*/  LDG.E.64 R4, desc[UR38][R4.64] ;  /* 0x0000002604047981 */ /* 0x001ea4000c1e1b00 */
[----:B--2---:R-:W-:-:S04]  /*1100*/  ISETP.NE.U32.AND P0, PT, R4, RZ, PT ;  /* 0x000000ff0400720c */ /* 0x004fc80003f05070 */
[----:B------:R-:W-:-:S13]  /*1110*/  ISETP.NE.AND.EX P0, PT, R5, RZ, PT, P0 ;  /* 0x000000ff0500720c */ /* 0x000fda0003f05300 */
[----:B------:R-:W-:Y:S05]  /*1120*/  @!P0 BRA `(.L_x_11) ;  /* 0x0000000000088947 */ /* 0x000fea0003800000 */
[----:B-1----:R0:W5:Y:S01]  /*1130*/  LD.E R33, desc[UR38][R4.64] ;  /* 0x0000002604217980 */ /* 0x002162000c101900 */
[----:B------:R-:W-:Y:S05]  /*1140*/  BRA `(.L_x_12) ;  /* 0x0000000000247947 */ /* 0x000fea0003800000 */
.L_x_11:
[----:B------:R-:W-:Y:S02]  /*1150*/  ULDC.64 UR4, c[0x0][0x590] ;  /* 0x0001640000047ab9 */ /* 0x000fe40000000a00 */
[----:B------:R-:W-:-:S04]  /*1160*/  ISETP.NE.U32.AND P0, PT, RZ, UR4, PT ;  /* 0x00000004ff007c0c */ /* 0x000fc8000bf05070 */
[----:B------:R-:W-:-:S13]  /*1170*/  ISETP.NE.AND.EX P0, PT, RZ, UR5, PT, P0 ;  /* 0x00000005ff007c0c */ /* 0x000fda000bf05300 */
[----:B------:R-:W-:Y:S05]  /*1180*/  @!P0 BRA `(.L_x_13) ;  /* 0x00000000000c8947 */ /* 0x000fea0003800000 */
[----:B0-----:R-:W1:Y:S02]  /*1190*/  LDC.64 R4, c[0x0][0x590] ;  /* 0x00016400ff047b82 */ /* 0x001e640000000a00 */
[----:B-1----:R1:W5:Y:S01]  /*11a0*/  LDG.E R33, desc[UR38][R4.64] ;  /* 0x0000002604217981 */ /* 0x002362000c1e1900 */
[----:B------:R-:W-:Y:S05]  /*11b0*/  BRA `(.L_x_12) ;  /* 0x0000000000087947 */ /* 0x000fea0003800000 */
.L_x_13:
[----:B------:R-:W-:Y:S02]  /*11c0*/  ULDC UR4, c[0x0][0x584] ;  /* 0x0001610000047ab9 */ /* 0x000fe40000000800 */
[----:B-1----:R-:W-:-:S07]  /*11d0*/  IMAD.U32 R33, RZ, RZ, UR4 ;  /* 0x00000004ff217e24 */ /* 0x002fce000f8e00ff */
.L_x_12:
[----:B------:R-:W-:-:S13]  /*11e0*/  LOP3.LUT P0, RZ, R0, 0xff, RZ, 0xc0, !PT ;  /* 0x000000ff00ff7812 */ /* 0x000fda000780c0ff */
[----:B------:R-:W-:Y:S05]  /*11f0*/  @!P0 EXIT ;  /* 0x000000000000894d */ /* 0x000fea0003800000 */
[----:B------:R-:W2:Y:S01]  /*1200*/  LDC R35, c[0x0][0x658] ;  /* 0x00019600ff237b82 */ /* 0x000ea20000000800 */
[----:B------:R-:W-:Y:S01]  /*1210*/  ULDC.64 UR6, c[0x0][0x288] ;  /* 0x0000a20000067ab9 */ /* 0x000fe20000000a00 */
[----:B------:R-:W-:Y:S01]  /*1220*/  LOP3.LUT R7, R7, 0x1, RZ, 0xc0, !PT ;  /* 0x0000000107077812 */ /* 0x000fe200078ec0ff */
[----:B------:R-:W-:Y:S01]  /*1230*/  UIADD3 UR4, UR7, 0x1f, URZ ;  /* 0x0000001f07047890 */ /* 0x000fe2000fffe03f */
[----:B------:R-:W-:Y:S01]  /*1240*/  SHF.R.U32.HI R0, RZ, 0x2, R2 ;  /* 0x00000002ff007819 */ /* 0x000fe20000011602 */
[----:B------:R-:W-:Y:S01]  /*1250*/  IMAD.MOV.U32 R6, RZ, RZ, -0x1 ;  /* 0xffffffffff067424 */ /* 0x000fe200078e00ff */
[----:B------:R-:W-:Y:S01]  /*1260*/  SHF.R.U32.HI R3, RZ, 0x1, R3 ;  /* 0x00000001ff037819 */ /* 0x000fe20000011603 */
[----:B------:R-:W-:Y:S01]  /*1270*/  USHF.R.S32.HI UR5, URZ, 0x1f, UR4 ;  /* 0x0000001f3f057899 */ /* 0x000fe20008011404 */
[----:B01----:R-:W0:Y:S01]  /*1280*/  LDC.64 R4, c[0x0][0x5c8] ;  /* 0x00017200ff047b82 */ /* 0x003e220000000a00 */
[----:B------:R-:W-:Y:S01]  /*1290*/  IMAD.SHL.U32 R11, R7, 0x40, RZ ;  /* 0x00000040070b7824 */ /* 0x000fe200078e00ff */
[----:B------:R-:W-:Y:S01]  /*12a0*/  LOP3.LUT R0, R0, 0x7, RZ, 0xc0, !PT ;  /* 0x0000000700007812 */ /* 0x000fe200078ec0ff */
[----:B------:R-:W-:Y:S01]  /*12b0*/  ULEA.HI UR5, UR5, UR4, URZ, 0x5 ;  /* 0x0000000405057291 */ /* 0x000fe2000f8f283f */
[----:B------:R-:W-:Y:S01]  /*12c0*/  LOP3.LUT R3, R3, 0x30, RZ, 0xc0, !PT ;  /* 0x0000003003037812 */ /* 0x000fe200078ec0ff */
[----:B------:R-:W-:Y:S01]  /*12d0*/  IMAD.MOV.U32 R8, RZ, RZ, 0x1 ;  /* 0x00000001ff087424 */ /* 0x000fe200078e00ff */
[--C-:B------:R-:W-:Y:S01]  /*12e0*/  LOP3.LUT R22, R11, 0x40, R0.reuse, 0xe2, !PT ;  /* 0x000000400b167812 */ /* 0x100fe200078ee200 */
[----:B------:R-:W-:Y:S01]  /*12f0*/  USHF.R.S32.HI UR43, URZ, 0x5, UR5 ;  /* 0x000000053f2b7899 */ /* 0x000fe20008011405 */
[----:B------:R-:W-:Y:S01]  /*1300*/  IADD3 R0, RZ, -R3, -R0 ;  /* 0x80000003ff007210 */ /* 0x000fe20007ffe800 */
[----:B------:R-:W-:Y:S01]  /*1310*/  IMAD.U32 R9, RZ, RZ, UR6 ;  /* 0x00000006ff097e24 */ /* 0x000fe2000f8e00ff */
[C---:B------:R-:W-:Y:S01]  /*1320*/  LOP3.LUT R34, R2.reuse, 0x3, RZ, 0xc0, !PT ;  /* 0x0000000302227812 */ /* 0x040fe200078ec0ff */
[----:B------:R-:W-:Y:S01]  /*1330*/  UISETP.LT.AND UP0, UPT, UR43, 0x1, UPT ;  /* 0x000000012b00788c */ /* 0x000fe2000bf01270 */
[----:B------:R-:W-:Y:S01]  /*1340*/  LOP3.LUT R40, R2, 0x80, RZ, 0xc0, !PT ;  /* 0x0000008002287812 */ /* 0x000fe200078ec0ff */
[----:B------:R-:W-:Y:S01]  /*1350*/  IMAD R0, R7, -0x40, R0 ;  /* 0xffffffc007007824 */ /* 0x000fe200078e0200 */
[----:B------:R-:W-:Y:S01]  /*1360*/  ULDC UR4, c[0x0][0x284] ;  /* 0x0000a10000047ab9 */ /* 0x000fe20000000800 */
[----:B------:R-:W-:Y:S01]  /*1370*/  USEL UR44, UR43, 0x1, UP0 ;  /* 0x000000012b2c7887 */ /* 0x000fe20008000000 */
[----:B--2---:R-:W-:Y:S01]  /*1380*/  SHF.L.U32 R6, R6, R35, RZ ;  /* 0x0000002306067219 */ /* 0x004fe200000006ff */
[----:B------:R-:W-:Y:S01]  /*1390*/  IMAD R34, R34, -0x2, R9 ;  /* 0xfffffffe22227824 */ /* 0x000fe200078e0209 */
[----:B------:R-:W-:Y:S01]  /*13a0*/  LOP3.LUT R22, R22, R3, RZ, 0xfc, !PT ;  /* 0x0000000316167212 */ /* 0x000fe200078efcff */
[----:B------:R-:W-:Y:S01]  /*13b0*/  IMAD.SHL.U32 R38, R2, 0x2, RZ ;  /* 0x0000000202267824 */ /* 0x000fe200078e00ff */
[----:B------:R-:W-:Y:S01]  /*13c0*/  SHF.L.U32 R35, R8, R35, RZ ;  /* 0x0000002308237219 */ /* 0x000fe200000006ff */
[----:B------:R-:W-:Y:S01]  /*13d0*/  VIADD R41, R0, UR4 ;  /* 0x0000000400297c36 */ /* 0x000fe20008000000 */
[----:B------:R-:W-:Y:S01]  /*13e0*/  LOP3.LUT R48, R18, 0x1, RZ, 0xfc, !PT ;  /* 0x0000000112307812 */ /* 0x000fe200078efcff */
[----:B------:R-:W-:Y:S01]  /*13f0*/  IMAD.MOV.U32 R23, RZ, RZ, RZ ;  /* 0x000000ffff177224 */ /* 0x000fe200078e00ff */
[C---:B0-----:R-:W-:Y:S01]  /*1400*/  SHF.L.U64.HI R36, R4.reuse, 0x3, R5 ;  /* 0x0000000304247819 */ /* 0x041fe20000010205 */
[----:B------:R-:W-:Y:S01]  /*1410*/  IMAD.SHL.U32 R37, R4, 0x8, RZ ;  /* 0x0000000804257824 */ /* 0x000fe200078e00ff */
[----:B------:R-:W-:Y:S01]  /*1420*/  SHF.R.U32.HI R40, RZ, 0x7, R40 ;  /* 0x00000007ff287819 */ /* 0x000fe20000011628 */
[----:B------:R-:W-:Y:S01]  /*1430*/  UIADD3 UR44, UR43, -UR44, URZ ;  /* 0x8000002c2b2c7290 */ /* 0x000fe2000fffe03f */
[----:B------:R-:W-:Y:S01]  /*1440*/  LOP3.LUT R39, RZ, R6, RZ, 0x33, !PT ;  /* 0x00000006ff277212 */ /* 0x000fe200078e33ff */
[----:B------:R-:W-:Y:S01]  /*1450*/  UMOV UR40, URZ ;  /* 0x0000003f00287c82 */ /* 0x000fe20008000000 */
[----:B------:R-:W-:-:S09]  /*1460*/  UMOV UR41, URZ ;  /* 0x0000003f00297c82 */ /* 0x000fd20008000000 */
.L_x_47:
[----:B------:R-:W0:Y:S01]  /*1470*/  SHFL.IDX PT, R0, R40, RZ, 0x1f ;  /* 0x00001fff28007589 */ /* 0x000e2200000e0000 */
[----:B-1----:R-:W1:Y:S01]  /*1480*/  S2UR UR7, SR_CgaCtaId ;  /* 0x00000000000779c3 */ /* 0x002e620000008800 */
[----:B------:R-:W-:Y:S01]  /*1490*/  UMOV UR6, 0x400 ;  /* 0x0000040000067882 */ /* 0x000fe20000000000 */
[----:B0-----:R-:W-:Y:S01]  /*14a0*/  R2UR UR4, R0 ;  /* 0x00000000000472ca */ /* 0x001fe200000e0000 */
[----:B-1----:R-:W-:-:S12]  /*14b0*/  ULEA UR46, UR7, UR6, 0x18 ;  /* 0x00000006072e7291 */ /* 0x002fd8000f8ec03f */
[----:B------:R-:W-:-:S04]  /*14c0*/  ULEA.HI UR5, UR4, UR4, URZ, 0x1 ;  /* 0x0000000404057291 */ /* 0x000fc8000f8f083f */
[----:B------:R-:W-:-:S04]  /*14d0*/  ULOP3.LUT UR5, UR5, 0xffffe, URZ, 0xc0, !UPT ;  /* 0x000ffffe05057892 */ /* 0x000fc8000f8ec03f */
[----:B------:R-:W-:-:S03]  /*14e0*/  UIADD3 UR5, UR4, -UR5, URZ ;  /* 0x8000000504057290 */ /* 0x000fc6000fffe03f */
[----:B------:R-:W-:Y:S01]  /*14f0*/  ULDC UR4, c[0x0][0x28c] ;  /* 0x0000a30000047ab9 */ /* 0x000fe20000000800 */
[----:B------:R-:W-:Y:S01]  /*1500*/  ULEA UR5, UR5, UR46, 0xc ;  /* 0x0000002e05057291 */ /* 0x000fe2000f8e603f */
[----:B------:R-:W-:-:S03]  /*1510*/  ISETP.LT.AND P0, PT, RZ, UR4, PT ;  /* 0x00000004ff007c0c */ /* 0x000fc6000bf01270 */
[----:B------:R-:W-:-:S04]  /*1520*/  UIADD3 UR5, UR5, 0x280, URZ ;  /* 0x0000028005057890 */ /* 0x000fc8000fffe03f */
[----:B------:R-:W-:-:S04]  /*1530*/  USHF.R.U32.HI UR5, URZ, 0x4, UR5 ;  /* 0x000000043f057899 */ /* 0x000fc80008011605 */
[----:B------:R-:W-:-:S04]  /*1540*/  ULOP3.LUT UR5, UR5, 0x3fff, URZ, 0xc0, !UPT ;  /* 0x00003fff05057892 */ /* 0x000fc8000f8ec03f */
[----:B------:R-:W-:Y:S01]  /*1550*/  ULOP3.LUT UR45, UR5, 0x10000, URZ, 0xfc, !UPT ;  /* 0x00010000052d7892 */ /* 0x000fe2000f8efc3f */
[----:B---34-:R-:W-:Y:S11]  /*1560*/  @P0 BRA `(.L_x_14) ;  /* 0x0000000000400947 */ /* 0x018ff60003800000 */
[----:B------:R-:W-:Y:S01]  /*1570*/  MOV R0, 0x0 ;  /* 0x0000000000007802 */ /* 0x000fe20000000f00 */
[----:B------:R-:W-:Y:S01]  /*1580*/  ULDC.64 UR4, c[0x4][0x68] ;  /* 0x01001a0000047ab9 */ /* 0x000fe20000000a00 */
[----:B------:R-:W-:Y:S01]  /*1590*/  ULDC.64 UR6, c[0x4][0x8] ;  /* 0x0100020000067ab9 */ /* 0x000fe20000000a00 */
[----:B------:R-:W-:Y:S01]  /*15a0*/  IMAD.U32 R4, RZ, RZ, UR4 ;  /* 0x00000004ff047e24 */ /* 0x000fe2000f8e00ff */
[----:B------:R0:W1:Y:S01]  /*15b0*/  LDC.64 R2, c[0x4][R0] ;  /* 0x0100000000027b82 */ /* 0x0000620000000a00 */
[----:B------:R-:W-:Y:S01]  /*15c0*/  IMAD.U32 R5, RZ, RZ, UR5 ;  /* 0x00000005ff057e24 */ /* 0x000fe2000f8e00ff */
[----:B------:R-:W-:Y:S01]  /*15d0*/  ULDC.64 UR4, c[0x4][0x70] ;  /* 0x01001c0000047ab9 */ /* 0x000fe20000000a00 */
[----:B------:R-:W-:Y:S02]  /*15e0*/  IMAD.U32 R10, RZ, RZ, UR6 ;  /* 0x00000006ff0a7e24 */ /* 0x000fe4000f8e00ff */
[----:B------:R-:W-:Y:S02]  /*15f0*/  IMAD.U32 R6, RZ, RZ, UR4 ;  /* 0x00000004ff067e24 */ /* 0x000fe4000f8e00ff */
[----:B------:R-:W-:-:S02]  /*1600*/  IMAD.U32 R7, RZ, RZ, UR5 ;  /* 0x00000005ff077e24 */ /* 0x000fc4000f8e00ff */
[----:B------:R-:W-:Y:S02]  /*1610*/  IMAD.U32 R11, RZ, RZ, UR7 ;  /* 0x00000007ff0b7e24 */ /* 0x000fe4000f8e00ff */
[----:B------:R-:W-:Y:S02]  /*1620*/  IMAD.MOV.U32 R8, RZ, RZ, 0x1e1 ;  /* 0x000001e1ff087424 */ /* 0x000fe400078e00ff */
[----:B------:R-:W-:Y:S02]  /*1630*/  IMAD.MOV.U32 R12, RZ, RZ, 0x1 ;  /* 0x00000001ff0c7424 */ /* 0x000fe400078e00ff */
[----:B0-----:R-:W-:-:S07]  /*1640*/  IMAD.MOV.U32 R13, RZ, RZ, RZ ;  /* 0x000000ffff0d7224 */ /* 0x001fce00078e00ff */
[----:B------:R-:W-:-:S07]  /*1650*/  LEPC R20, `(.L_x_14) ;  /* 0x000000001014794e */ /* 0x000fce0000000000 */
[----:B-1---5:R-:W-:Y:S05]  /*1660*/  CALL.ABS.NOINC R2 ;  /* 0x0000000002007343 */ /* 0x022fea0003c00000 */
.L_x_14:
[----:B------:R-:W-:-:S13]  /*1670*/  ISETP.NE.AND P0, PT, R48, 0x3, PT ;  /* 0x000000033000780c */ /* 0x000fda0003f05270 */
[----:B------:R-:W-:Y:S05]  /*1680*/  @!P0 BRA `(.L_x_15) ;  /* 0x0000000000048947 */ /* 0x000fea0003800000 */
[----:B------:R-:W-:Y:S01]  /*1690*/  BPT.TRAP 0x1 ;  /* 0x000000040000795c */ /* 0x000fe20000300000 */
.L_x_15:
[----:B------:R-:W-:Y:S02]  /*16a0*/  IMAD.U32 R3, RZ, RZ, UR41 ;  /* 0x00000029ff037e24 */ /* 0x000fe4000f8e00ff */
[----:B------:R-:W-:-:S03]  /*16b0*/  IMAD.U32 R0, RZ, RZ, UR40 ;  /* 0x00000028ff007e24 */ /* 0x000fc6000f8e00ff */
[----:B------:R-:W-:Y:S02]  /*16c0*/  LEA R3, R3, UR46, 0x3 ;  /* 0x0000002e03037c11 */ /* 0x000fe4000f8e18ff */
[----:B------:R-:W-:-:S04]  /*16d0*/  SHF.L.U32 R0, R0, 0x1f, RZ ;  /* 0x0000001f00007819 */ /* 0x000fc800000006ff */
[----:B------:R0:W1:Y:S01]  /*16e0*/  SYNCS.PHASECHK.TRANS64.TRYWAIT P1, [R3+URZ], R0 ;  /* 0x00000000030075a7 */ /* 0x000062000802017f */
[----:B------:R-:W-:Y:S05]  /*16f0*/  @!P0 BRA `(.L_x_16) ;  /* 0x0000000000048947 */ /* 0x000fea0003800000 */
[----:B------:R-:W-:Y:S01]  /*1700*/  BPT.TRAP 0x1 ;  /* 0x000000040000795c */ /* 0x000fe20000300000 */
.L_x_16:
[----:B------:R-:W-:-:S05]  /*1710*/  IMAD.U32 R2, RZ, RZ, UR44 ;  /* 0x0000002cff027e24 */ /* 0x000fca000f8e00ff */
[----:B------:R-:W-:Y:S01]  /*1720*/  ISETP.GE.AND P2, PT, R2, 0x1, PT ;  /* 0x000000010200780c */ /* 0x000fe20003f46270 */
[----:B-1----:R-:W-:-:S12]  /*1730*/  @P1 BRA `(.L_x_17) ;  /* 0x0000000000081947 */ /* 0x002fd80003800000 */
[----:B------:R-:W1:Y:S02]  /*1740*/  SYNCS.PHASECHK.TRANS64.TRYWAIT P1, [R3+URZ], R0 ;  /* 0x00000000030075a7 */ /* 0x000e64000802017f */
[----:B-1----:R-:W-:Y:S05]  /*1750*/  @!P1 BRA `(.L_x_18) ;  /* 0x0000003800c89947 */ /* 0x002fea0003800000 */
.L_x_17:
[----:B------:R-:W-:Y:S05]  /*1760*/  WARPSYNC.ALL ;  /* 0x0000000000007948 */ /* 0x000fea0003800000 */
[----:B------:R-:W-:Y:S01]  /*1770*/  UIADD3 UR4, UR46, 0x32280, URZ ;  /* 0x000322802e047890 */ /* 0x000fe2000fffe03f */
[----:B------:R-:W-:Y:S01]  /*1780*/  WARPGROUP.ARRIVE ;  /* 0x00000000000079c5 */ /* 0x000fe20000000000 */
[----:B------:R-:W-:Y:S01]  /*1790*/  UMOV UR5, 0x80000020 ;  /* 0x8000002000057882 */ /* 0x000fe20000000000 */
[----:B------:R-:W-:Y:S01]  /*17a0*/  UMOV UR7, 0x80000020 ;  /* 0x8000002000077882 */ /* 0x000fe20000000000 */
[----:B------:R-:W-:-:S04]  /*17b0*/  USHF.R.U32.HI UR4, URZ, 0x4, UR4 ;  /* 0x000000043f047899 */ /* 0x000fc80008011604 */
[----:B------:R-:W-:-:S04]  /*17c0*/  ULOP3.LUT UR4, UR4, 0x3fff, URZ, 0xc0, !UPT ;  /* 0x00003fff04047892 */ /* 0x000fc8000f8ec03f */
[----:B------:R-:W-:Y:S02]  /*17d0*/  ULOP3.LUT UR10, UR4, 0x10000, URZ, 0xfc, !UPT ;  /* 0x00010000040a7892 */ /* 0x000fe4000f8efc3f */
[----:B------:R-:W-:Y:S02]  /*17e0*/  ULEA UR4, UR41, UR45, 0x9 ;  /* 0x0000002d29047291 */ /* 0x000fe4000f8e483f */
[----:B------:R-:W-:-:S09]  /*17f0*/  ULEA UR6, UR41, UR10, 0x6 ;  /* 0x0000000a29067291 */ /* 0x000fd2000f8e303f */
[----:B------:R-:W-:Y:S01]  /*1800*/  HGMMA.64x16x16.F32.BF16 R24, gdesc[UR4], RZ, !UPT, gsb0 ;  /* 0x00200000041879f0 */ /* 0x000fe2000c0018ff */
[----:B------:R-:W-:Y:S02]  /*1810*/  UIADD3 UR4, UR4, 0x2, URZ ;  /* 0x0000000204047890 */ /* 0x000fe4000fffe03f */
[----:B------:R-:W-:Y:S01]  /*1820*/  UIADD3 UR6, UR6, 0x2, URZ ;  /* 0x0000000206067890 */ /* 0x000fe2000fffe03f */
[----:B------:R-:W-:Y:S01]  /*1830*/  UMOV UR5, 0x80000020 ;  /* 0x8000002000057882 */ /* 0x000fe20000000000 */
[----:B------:R-:W-:Y:S01]  /*1840*/  UMOV UR7, 0x80000020 ;  /* 0x8000002000077882 */ /* 0x000fe20000000000 */
[----:B------:R-:W-:Y:S02]  /*1850*/  WARPGROUP.DEPBAR.LE gsb0, 0x0 ;  /* 0x00008000000079c5 */ /* 0x000fe40000010000 */
[----:B------:R-:W-:-:S06]  /*1860*/  WARPGROUP.ARRIVE ;  /* 0x00000000000079c5 */ /* 0x000fcc0000000000 */
[----:B------:R-:W-:Y:S03]  /*1870*/  HGMMA.64x16x16.F32.BF16 R24, gdesc[UR4], R24, gsb0 ;  /* 0x00200000041879f0 */ /* 0x000fe60008001818 */
[----:B------:R-:W-:Y:S02]  /*1880*/  WARPGROUP.DEPBAR.LE gsb0, 0x0 ;  /* 0x00008000000079c5 */ /* 0x000fe40000010000 */
[----:B------:R-:W-:Y:S05]  /*1890*/  @!P2 BRA `(.L_x_19) ;  /* 0x0000000000dca947 */ /* 0x000fea0003800000 */
[----:B------:R-:W-:Y:S01]  /*18a0*/  UIADD3 UR4, UR41, 0x1, URZ ;  /* 0x0000000129047890 */ /* 0x000fe2000fffe03f */
[----:B01----:R-:W-:Y:S01]  /*18b0*/  IMAD.U32 R0, RZ, RZ, UR44 ;  /* 0x0000002cff007e24 */ /* 0x003fe2000f8e00ff */
[----:B------:R-:W-:Y:S02]  /*18c0*/  UMOV UR9, UR41 ;  /* 0x0000002900097c82 */ /* 0x000fe40008000000 */
[----:B------:R-:W-:-:S04]  /*18d0*/  UISETP.NE.AND UP0, UPT, UR4, 0x19, UPT ;  /* 0x000000190400788c */ /* 0x000fc8000bf05270 */
[----:B------:R-:W-:Y:S02]  /*18e0*/  USEL UR5, URZ, 0x1, UP0 ;  /* 0x000000013f057887 */ /* 0x000fe40008000000 */
[----:B------:R-:W-:Y:S02]  /*18f0*/  USEL UR8, UR4, URZ, UP0 ;  /* 0x0000003f04087287 */ /* 0x000fe40008000000 */
[----:B------:R-:W-:-:S06]  /*1900*/  ULOP3.LUT UR5, UR40, UR5, URZ, 0x3c, !UPT ;  /* 0x0000000528057292 */ /* 0x000fcc000f8e3c3f */
[----:B------:R-:W-:-:S07]  /*1910*/  IMAD.U32 R4, RZ, RZ, UR5 ;  /* 0x00000005ff047e24 */ /* 0x000fce000f8e00ff */
.L_x_26:
[----:B01----:R-:W-:Y:S05]  /*1920*/  @!P0 BRA `(.L_x_20) ;  /* 0x0000000000048947 */ /* 0x003fea0003800000 */
[----:B------:R-:W-:Y:S01]  /*1930*/  BPT.TRAP 0x1 ;  /* 0x000000040000795c */ /* 0x000fe20000300000 */
.L_x_20:
[----:B------:R-:W0:Y:S01]  /*1940*/  S2UR UR5, SR_CgaCtaId ;  /* 0x00000000000579c3 */ /* 0x000e220000008800 */
[----:B------:R-:W-:Y:S01]  /*1950*/  UMOV UR4, 0x400 ;  /* 0x0000040000047882 */ /* 0x000fe20000000000 */
[----:B------:R-:W-:Y:S01]  /*1960*/  SHF.L.U32 R2, R4, 0x1f, RZ ;  /* 0x0000001f04027819 */ /* 0x000fe200000006ff */
[----:B0-----:R-:W-:-:S04]  /*1970*/  ULEA UR11, UR5, UR4, 0x18 ;  /* 0x00000004050b7291 */ /* 0x001fc8000f8ec03f */
[----:B------:R-:W-:-:S09]  /*1980*/  ULEA UR4, UR8, UR11, 0x3 ;  /* 0x0000000b08047291 */ /* 0x000fd2000f8e183f */
[----:B------:R0:W1:Y:S01]  /*1990*/  SYNCS.PHASECHK.TRANS64.TRYWAIT P1, [UR4], R2 ;  /* 0x00000002ff0075a7 */ /* 0x0000620008020144 */
[----:B------:R-:W-:Y:S05]  /*19a0*/  @!P0 BRA `(.L_x_21) ;  /* 0x0000000000048947 */ /* 0x000fea0003800000 */
[----:B------:R-:W-:Y:S01]  /*19b0*/  BPT.TRAP 0x1 ;  /* 0x000000040000795c */ /* 0x000fe20000300000 */
.L_x_21:
[----:B-1----:R-:W-:Y:S05]  /*19c0*/  @P1 BRA `(.L_x_22) ;  /* 0x0000000000081947 */ /* 0x002fea0003800000 */
[----:B------:R-:W1:Y:S02]  /*19d0*/  SYNCS.PHASECHK.TRANS64.TRYWAIT P1, [UR4], R2 ;  /* 0x00000002ff0075a7 */ /* 0x000e640008020144 */
[----:B-1----:R-:W-:Y:S05]  /*19e0*/  @!P1 BRA `(.L_x_23) ;  /* 0x0000003800389947 */ /* 0x002fea0003800000 */
.L_x_22:
[----:B------:R-:W-:Y:S01]  /*19f0*/  ULEA UR4, UR8, UR45, 0x9 ;  /* 0x0000002d08047291 */ /* 0x000fe2000f8e483f */
[----:B------:R-:W-:Y:S01]  /*1a00*/  WARPGROUP.ARRIVE ;  /* 0x00000000000079c5 */ /* 0x000fe20000000000 */
[----:B------:R-:W-:Y:S01]  /*1a10*/  ULEA UR6, UR8, UR10, 0x6 ;  /* 0x0000000a08067291 */ /* 0x000fe2000f8e303f */
[----:B------:R-:W-:Y:S01]  /*1a20*/  UMOV UR5, 0x80000020 ;  /* 0x8000002000057882 */ /* 0x000fe20000000000 */
[----:B------:R-:W-:-:S07]  /*1a30*/  UMOV UR7, 0x80000020 ;  /* 0x8000002000077882 */ /* 0x000fce0000000000 */
[----:B------:R-:W-:Y:S01]  /*1a40*/  HGMMA.64x16x16.F32.BF16 R24, gdesc[UR4], R24, gsb0 ;  /* 0x00200000041879f0 */ /* 0x000fe20008001818 */
        /* <DEDUP_REMOVED lines=9> */
[----:B------:R-:W-:Y:S01]  /*1ae0*/  BPT.TRAP 0x1 ;  /* 0x000000040000795c */ /* 0x000fe20000300000 */
.L_x_24:
[----:B------:R-:W-:Y:S01]  /*1af0*/  ULEA UR4, UR9, UR11, 0x3 ;  /* 0x0000000b09047291 */ /* 0x000fe2000f8e183f */
[----:B------:R-:W-:-:S03]  /*1b00*/  ISETP.GT.U32.AND P1, PT, R18, 0x1, PT ;  /* 0x000000011200780c */ /* 0x000fc60003f24070 */
[----:B------:R-:W-:-:S04]  /*1b10*/  UIADD3 UR4, UR4, 0xc8, URZ ;  /* 0x000000c804047890 */ /* 0x000fc8000fffe03f */
[----:B------:R-:W-:-:S09]  /*1b20*/  UPRMT UR4, URZ, 0x654, UR4 ;  /* 0x000006543f047896 */ /* 0x000fd20008000004 */
[----:B------:R-:W-:Y:S01]  /*1b30*/  SYNCS.ARRIVE.TRANS64.RED.A1T0 RZ, [UR4], RZ ;  /* 0x000000ffffff79a7 */ /* 0x000fe20008100404 */
[----:B------:R-:W-:Y:S05]  /*1b40*/  @P1 BRA `(.L_x_25) ;  /* 0x0000000000041947 */ /* 0x000fea0003800000 */
[----:B------:R-:W-:Y:S01]  /*1b50*/  BPT.TRAP 0x1 ;  /* 0x000000040000795c */ /* 0x000fe20000300000 */
.L_x_25:
[----:B------:R-:W-:Y:S01]  /*1b60*/  UIADD3 UR8, UR8, 0x1, URZ ;  /* 0x0000000108087890 */ /* 0x000fe2000fffe03f */
[C---:B------:R-:W-:Y:S01]  /*1b70*/  ISETP.GT.AND P1, PT, R0.reuse, 0x1, PT ;  /* 0x000000010000780c */ /* 0x040fe20003f24270 */
[----:B------:R-:W-:Y:S01]  /*1b80*/  UIADD3 UR9, UR9, 0x1, URZ ;  /* 0x0000000109097890 */ /* 0x000fe2000fffe03f */
[----:B------:R-:W-:Y:S01]  /*1b90*/  VIADD R0, R0, 0xffffffff ;  /* 0xffffffff00007836 */ /* 0x000fe20000000000 */
[----:B------:R-:W-:Y:S02]  /*1ba0*/  UISETP.NE.AND UP0, UPT, UR8, 0x19, UPT ;  /* 0x000000190800788c */ /* 0x000fe4000bf05270 */
[----:B------:R-:W-:Y:S02]  /*1bb0*/  UISETP.NE.AND UP1, UPT, UR9, 0x19, UPT ;  /* 0x000000190900788c */ /* 0x000fe4000bf25270 */
[----:B------:R-:W-:Y:S02]  /*1bc0*/  USEL UR4, URZ, 0x1, UP0 ;  /* 0x000000013f047887 */ /* 0x000fe40008000000 */
[----:B------:R-:W-:-:S02]  /*1bd0*/  USEL UR8, UR8, URZ, UP0 ;  /* 0x0000003f08087287 */ /* 0x000fc40008000000 */
[----:B------:R-:W-:Y:S02]  /*1be0*/  USEL UR9, UR9, URZ, UP1 ;  /* 0x0000003f09097287 */ /* 0x000fe40008800000 */
[----:B------:R-:W-:Y:S01]  /*1bf0*/  LOP3.LUT R4, R4, UR4, RZ, 0x3c, !PT ;  /* 0x0000000404047c12 */ /* 0x000fe2000f8e3cff */
[----:B------:R-:W-:Y:S09]  /*1c00*/  @P1 BRA `(.L_x_26) ;  /* 0xfffffffc00441947 */ /* 0x000ff2000383ffff */
.L_x_19:
[----:B01----:R-:W0:Y:S02]  /*1c10*/  LDC R0, c[0x0][0x28c] ;  /* 0x0000a300ff007b82 */ /* 0x003e240000000800 */
[----:B0-----:R-:W-:-:S13]  /*1c20*/  ISETP.GE.AND P1, PT, R0, 0x1, PT ;  /* 0x000000010000780c */ /* 0x001fda0003f26270 */
[----:B------:R-:W-:Y:S05]  /*1c30*/  @!P1 BRA `(.L_x_27) ;  /* 0x0000000000409947 */ /* 0x000fea0003800000 */
[----:B------:R-:W-:Y:S05]  /*1c40*/  @!P0 BRA `(.L_x_28) ;  /* 0x0000000000048947 */ /* 0x000fea0003800000 */
[----:B------:R-:W-:Y:S01]  /*1c50*/  BPT.TRAP 0x1 ;  /* 0x000000040000795c */ /* 0x000fe20000300000 */
.L_x_28:
[----:B------:R-:W0:Y:S01]  /*1c60*/  S2UR UR7, SR_CgaCtaId ;  /* 0x00000000000779c3 */ /* 0x000e220000008800 */
[----:B------:R-:W-:Y:S01]  /*1c70*/  UIADD3 UR6, UR44, UR41, URZ ;  /* 0x000000292c067290 */ /* 0x000fe2000fffe03f */
[----:B------:R-:W-:-:S03]  /*1c80*/  ISETP.GT.U32.AND P0, PT, R18, 0x1, PT ;  /* 0x000000011200780c */ /* 0x000fc60003f04070 */
[----:B------:R-:W-:-:S04]  /*1c90*/  UIMAD.WIDE.U32 UR4, UR6, 0x51eb851f, URZ ;  /* 0x51eb851f060478a5 */ /* 0x000fc8000f8e003f */
[----:B------:R-:W-:-:S03]  /*1ca0*/  USHF.R.U32.HI UR4, URZ, 0x3, UR5 ;  /* 0x000000033f047899 */ /* 0x000fc60008011605 */
[----:B------:R-:W-:Y:S01]  /*1cb0*/  UMOV UR5, 0x400 ;  /* 0x0000040000057882 */ /* 0x000fe20000000000 */
[----:B------:R-:W-:Y:S02]  /*1cc0*/  UIMAD UR6, UR4, -0x19, UR6 ;  /* 0xffffffe7040678a4 */ /* 0x000fe4000f8e0206 */
[----:B0-----:R-:W-:-:S04]  /*1cd0*/  ULEA UR5, UR7, UR5, 0x18 ;  /* 0x0000000507057291 */ /* 0x001fc8000f8ec03f */
[----:B------:R-:W-:-:S04]  /*1ce0*/  ULEA UR6, UR6, UR5, 0x3 ;  /* 0x0000000506067291 */ /* 0x000fc8000f8e183f */
[----:B------:R-:W-:-:S04]  /*1cf0*/  UIADD3 UR6, UR6, 0xc8, URZ ;  /* 0x000000c806067890 */ /* 0x000fc8000fffe03f */
[----:B------:R-:W-:-:S09]  /*1d00*/  UPRMT UR6, URZ, 0x654, UR6 ;  /* 0x000006543f067896 */ /* 0x000fd20008000006 */
[----:B------:R-:W-:Y:S01]  /*1d10*/  SYNCS.ARRIVE.TRANS64.RED.A1T0 RZ, [UR6], RZ ;  /* 0x000000ffffff79a7 */ /* 0x000fe20008100406 */
[----:B------:R-:W-:Y:S05]  /*1d20*/  @P0 BRA `(.L_x_27) ;  /* 0x0000000000040947 */ /* 0x000fea0003800000 */
[----:B------:R-:W-:Y:S01]  /*1d30*/  BPT.TRAP 0x1 ;  /* 0x000000040000795c */ /* 0x000fe20000300000 */
.L_x_27:
[----:B------:R-:W-:Y:S01]  /*1d40*/  IMAD.SHL.U32 R9, R45, 0x10, RZ ;  /* 0x000000102d097824 */ /* 0x000fe200078e00ff */
[----:B------:R-:W-:Y:S01]  /*1d50*/  UIADD3 UR41, UR43, UR41, URZ ;  /* 0x000000292b297290 */ /* 0x000fe2000fffe03f */
[----:B------:R-:W-:Y:S01]  /*1d60*/  SHF.R.S32.HI R13, RZ, 0x1f, R43 ;  /* 0x0000001fff0d7819 */ /* 0x000fe2000001142b */
[----:B------:R-:W-:Y:S01]  /*1d70*/  ULDC UR10, c[0x0][0x288] ;  /* 0x0000a200000a7ab9 */ /* 0x000fe20000000800 */
[----:B------:R-:W-:Y:S01]  /*1d80*/  IMAD.SHL.U32 R2, R42, 0x80, RZ ;  /* 0x000000802a027824 */ /* 0x000fe200078e00ff */
[C---:B------:R-:W-:Y:S01]  /*1d90*/  LOP3.LUT R6, R9.reuse, 0x6, R38, 0xf8, !PT ;  /* 0x0000000609067812 */ /* 0x040fe200078ef826 */
[----:B------:R-:W-:Y:S01]  /*1da0*/  UISETP.GT.U32.AND UP0, UPT, UR41, 0x18, UPT ;  /* 0x000000182900788c */ /* 0x000fe2000bf04070 */
[----:B------:R-:W-:Y:S01]  /*1db0*/  ISETP.GE.AND P0, PT, R9, UR10, PT ;  /* 0x0000000a09007c0c */ /* 0x000fe2000bf06270 */
[----:B------:R-:W-:Y:S01]  /*1dc0*/  ULDC.64 UR6, c[0x0][0x5d0] ;  /* 0x0001740000067ab9 */ /* 0x000fe20000000a00 */
[----:B------:R-:W-:Y:S01]  /*1dd0*/  ULDC UR11, c[0x0][0x284] ;  /* 0x0000a100000b7ab9 */ /* 0x000fe20000000800 */
[----:B------:R-:W-:Y:S01]  /*1de0*/  SHF.R.S32.HI R7, RZ, 0x1f, R6 ;  /* 0x0000001fff077819 */ /* 0x000fe20000011406 */
[----:B------:R-:W-:Y:S01]  /*1df0*/  IMAD R0, R13, UR6, RZ ;  /* 0x000000060d007c24 */ /* 0x000fe2000f8e02ff */
[----:B------:R-:W-:Y:S01]  /*1e00*/  UISETP.LT.U32.AND UP0, UPT, UR43, 0x19, UP0 ;  /* 0x000000192b00788c */ /* 0x000fe20008701070 */
[----:B------:R-:W-:Y:S01]  /*1e10*/  ISETP.GE.OR P0, PT, R2, UR11, P0 ;  /* 0x0000000b02007c0c */ /* 0x000fe20008706670 */
[----:B------:R-:W-:Y:S01]  /*1e20*/  UISETP.GE.U32.AND UP1, UPT, UR43, 0x19, UPT ;  /* 0x000000192b00788c */ /* 0x000fe2000bf26070 */
[C---:B------:R-:W-:Y:S01]  /*1e30*/  IMAD R11, R43.reuse, UR7, R0 ;  /* 0x000000072b0b7c24 */ /* 0x040fe2000f8e0200 */
[----:B------:R-:W-:Y:S01]  /*1e40*/  UIMAD.WIDE.U32 UR4, UR41, 0x51eb851f, URZ ;  /* 0x51eb851f290478a5 */ /* 0x000fe2000f8e003f */
[----:B------:R-:W-:Y:S01]  /*1e50*/  IMAD.WIDE.U32 R4, R43, UR6, R6 ;  /* 0x000000062b047c25 */ /* 0x000fe2000f8e0006 */
[----:B------:R-:W-:Y:S01]  /*1e60*/  USEL UR6, URZ, 0x1, !UP0 ;  /* 0x000000013f067887 */ /* 0x000fe2000c000000 */
[----:B------:R-:W-:-:S02]  /*1e70*/  ULDC.64 UR8, c[0x0][0x5c8] ;  /* 0x0001720000087ab9 */ /* 0x000fc40000000a00 */
[----:B------:R-:W-:Y:S01]  /*1e80*/  IMAD.WIDE R2, R42, 0x80, R22 ;  /* 0x000000802a027825 */ /* 0x000fe200078e0216 */
[----:B------:R-:W-:Y:S02]  /*1e90*/  USHF.R.U32.HI UR4, URZ, 0x3, UR5 ;  /* 0x000000033f047899 */ /* 0x000fe40008011605 */
[----:B------:R-:W-:Y:S01]  /*1ea0*/  ULOP3.LUT UR40, UR40, UR6, URZ, 0x3c, !UPT ;  /* 0x0000000628287292 */ /* 0x000fe2000f8e3c3f */
[----:B------:R-:W-:Y:S01]  /*1eb0*/  IMAD.IADD R5, R5, 0x1, R11 ;  /* 0x0000000105057824 */ /* 0x000fe200078e020b */
[----:B------:R-:W-:Y:S01]  /*1ec0*/  UIMAD UR41, UR4, -0x19, UR41 ;  /* 0xffffffe7042978a4 */ /* 0x000fe2000f8e0229 */
[----:B------:R-:W-:Y:S01]  /*1ed0*/  IMAD R11, R3, UR8, RZ ;  /* 0x00000008030b7c24 */ /* 0x000fe2000f8e02ff */
[----:B------:R-:W-:Y:S01]  /*1ee0*/  @UP1 ULOP3.LUT UR40, UR40, 0x1, UR4, 0x78, !UPT ;  /* 0x0000000128281892 */ /* 0x000fe2000f8e7804 */
[----:B------:R-:W-:-:S04]  /*1ef0*/  IMAD.WIDE.U32 R20, R2, UR8, R4 ;  /* 0x0000000802147c25 */ /* 0x000fc8000f8e0004 */
[----:B------:R-:W-:Y:S02]  /*1f00*/  IMAD R11, R2, UR9, R11 ;  /* 0x00000009020b7c24 */ /* 0x000fe4000f8e020b */
[----:B------:R-:W-:Y:S01]  /*1f10*/  IMAD.MOV.U32 R0, RZ, RZ, -0x1 ;  /* 0xffffffffff007424 */ /* 0x000fe200078e00ff */
[----:B------:R-:W-:Y:S06]  /*1f20*/  @P0 BRA `(.L_x_29) ;  /* 0x0000000800e40947 */ /* 0x000fec0003800000 */
[----:B-----5:R-:W-:Y:S01]  /*1f30*/  FSETP.NEU.AND P0, PT, R33, RZ, PT ;  /* 0x000000ff2100720b */ /* 0x020fe20003f0d000 */
[----:B------:R-:W-:Y:S01]  /*1f40*/  BSSY B0, `(.L_x_29) ;  /* 0x00000b7000007945 */ /* 0x000fe20003800000 */
[----:B------:R-:W-:-:S11]  /*1f50*/  IMAD.IADD R55, R21, 0x1, R11 ;  /* 0x0000000115377824 */ /* 0x000fd600078e020b */
[----:B------:R-:W-:Y:S05]  /*1f60*/  @!P0 BRA `(.L_x_30) ;  /* 0x0000000800188947 */ /* 0x000fea0003800000 */
[----:B------:R-:W0:Y:S01]  /*1f70*/  LDC.64 R46, c[0x0][0x5b8] ;  /* 0x00016e00ff2e7b82 */ /* 0x000e220000000a00 */
[----:B------:R-:W-:Y:S01]  /*1f80*/  SHF.R.S32.HI R5, RZ, 0x1f, R6 ;  /* 0x0000001fff057819 */ /* 0x000fe20000011406 */
[----:B------:R-:W-:Y:S01]  /*1f90*/  IMAD.IADD R54, R34, 0x1, -R9 ;  /* 0x0000000122367824 */ /* 0x000fe200078e0a09 */
[----:B------:R-:W-:Y:S01]  /*1fa0*/  ULDC.64 UR4, c[0x0][0x5c0] ;  /* 0x0001700000047ab9 */ /* 0x000fe20000000a00 */
[----:B------:R-:W-:-:S03]  /*1fb0*/  IMAD R56, R42, -0x80, R41 ;  /* 0xffffff802a387824 */ /* 0x000fc600078e0229 */
[----:B------:R-:W-:Y:S01]  /*1fc0*/  ISETP.GT.AND P0, PT, R54, RZ, PT ;  /* 0x000000ff3600720c */ /* 0x000fe20003f04270 */
[----:B------:R-:W1:Y:S03]  /*1fd0*/  LDC.64 R50, c[0x0][0x5b0] ;  /* 0x00016c00ff327b82 */ /* 0x000e660000000a00 */
[----:B------:R-:W-:-:S05]  /*1fe0*/  ISETP.GT.AND P2, PT, R56, RZ, P0 ;  /* 0x000000ff3800720c */ /* 0x000fca0000744270 */
[----:B------:R-:W2:Y:S01]  /*1ff0*/  LDC.64 R52, c[0x0][0x5a8] ;  /* 0x00016a00ff347b82 */ /* 0x000ea20000000a00 */
[----:B0-----:R-:W-:-:S04]  /*2000*/  IMAD R4, R13, R46, RZ ;  /* 0x0000002e0d047224 */ /* 0x001fc800078e02ff */
[----:B------:R-:W-:Y:S02]  /*2010*/  IMAD R47, R43, R47, R4 ;  /* 0x0000002f2b2f7224 */ /* 0x000fe400078e0204 */
[----:B------:R-:W-:Y:S02]  /*2020*/  IMAD.MOV.U32 R4, RZ, RZ, R6 ;  /* 0x000000ffff047224 */ /* 0x000fe400078e0006 */
[----:B-1----:R-:W-:Y:S02]  /*2030*/  IMAD R8, R3, R50, RZ ;  /* 0x0000003203087224 */ /* 0x002fe400078e02ff */
[----:B------:R-:W-:-:S04]  /*2040*/  IMAD.WIDE.U32 R44, R43, R46, R4 ;  /* 0x0000002e2b2c7225 */ /* 0x000fc800078e0004 */
[----:B------:R-:W-:Y:S02]  /*2050*/  IMAD.IADD R11, R45, 0x1, R47 ;  /* 0x000000012d0b7824 */ /* 0x000fe400078e022f */
[----:B------:R-:W-:Y:S02]  /*2060*/  IMAD.MOV.U32 R10, RZ, RZ, R44 ;  /* 0x000000ffff0a7224 */ /* 0x000fe400078e002c */
[C---:B------:R-:W-:Y:S02]  /*2070*/  IMAD R49, R2.reuse, R51, R8 ;  /* 0x0000003302317224 */ /* 0x040fe400078e0208 */
[----:B------:R-:W-:-:S04]  /*2080*/  IMAD.WIDE.U32 R8, R2, R50, R10 ;  /* 0x0000003202087225 */ /* 0x000fc800078e000a */
[----:B------:R-:W-:Y:S01]  /*2090*/  IMAD.IADD R9, R9, 0x1, R49 ;  /* 0x0000000109097824 */ /* 0x000fe200078e0231 */
[----:B--2---:R-:W-:-:S04]  /*20a0*/  LEA R12, P1, R8, R52, 0x1 ;  /* 0x00000034080c7211 */ /* 0x004fc800078208ff */
[----:B------:R-:W-:-:S05]  /*20b0*/  LEA.HI.X R13, R8, R53, R9, 0x1, P1 ;  /* 0x00000035080d7211 */ /* 0x000fca00008f0c09 */
[----:B------:R0:W2:Y:S01]  /*20c0*/  @P2 LDG.E.LTC128B.U16 R42, desc[UR38][R12.64] ;  /* 0x000000260c2a2981 */ /* 0x0000a2000c1e1520 */
[----:B------:R-:W-:Y:S01]  /*20d0*/  IMAD.WIDE.U32 R14, R2, R50, R4 ;  /* 0x00000032020e7225 */ /* 0x000fe200078e0004 */
[----:B------:R-:W-:Y:S03]  /*20e0*/  BSSY B1, `(.L_x_31) ;  /* 0x0000013000017945 */ /* 0x000fe60003800000 */
[----:B------:R-:W-:Y:S02]  /*20f0*/  IMAD.IADD R15, R49, 0x1, R15 ;  /* 0x00000001310f7824 */ /* 0x000fe400078e020f */
[----:B------:R-:W-:Y:S01]  /*2100*/  IMAD.WIDE.U32 R14, R43, R46, R14 ;  /* 0x0000002e2b0e7225 */ /* 0x000fe200078e000e */
[----:B0-----:R-:W-:-:S03]  /*2110*/  SHF.L.U64.HI R13, R50, 0x3, R51 ;  /* 0x00000003320d7819 */ /* 0x001fc60000010233 */
[----:B------:R-:W-:Y:S02]  /*2120*/  IMAD.IADD R12, R47, 0x1, R15 ;  /* 0x000000012f0c7824 */ /* 0x000fe400078e020f */
[----:B--2---:R-:W-:-:S04]  /*2130*/  IMAD.U32 R8, R42, 0x10000, RZ ;  /* 0x000100002a087824 */ /* 0x004fc800078e00ff */
[----:B------:R-:W-:Y:S01]  /*2140*/  FMUL R9, R8, R33 ;  /* 0x0000002108097220 */ /* 0x000fe20000400000 */
[----:B------:R-:W-:-:S03]  /*2150*/  LEA R8, P1, R20, UR4, 0x1 ;  /* 0x0000000414087c11 */ /* 0x000fc6000f8208ff */
[----:B------:R-:W-:Y:S01]  /*2160*/  FFMA R24, R24, R32, R9 ;  /* 0x0000002018187223 */ /* 0x000fe20000000009 */
[----:B------:R-:W-:Y:S02]  /*2170*/  LEA.HI.X R9, R20, UR5, R55, 0x1, P1 ;  /* 0x0000000514097c11 */ /* 0x000fe400088f0c37 */
[----:B------:R-:W-:Y:S02]  /*2180*/  ISETP.GT.AND P1, PT, R54, 0x1, PT ;  /* 0x000000013600780c */ /* 0x000fe40003f24270 */
[----:B------:R-:W-:Y:S02]  /*2190*/  F2FP.BF16.F32.PACK_AB R24, RZ, R24 ;  /* 0x00000018ff18723e */ /* 0x000fe400000010ff */
[----:B------:R-:W-:Y:S02]  /*21a0*/  ISETP.GT.AND P3, PT, R56, RZ, P1 ;  /* 0x000000ff3800720c */ /* 0x000fe40000f64270 */
[C---:B------:R-:W-:Y:S01]  /*21b0*/  LEA R20, P4, R14.reuse, R52, 0x1 ;  /* 0x000000340e147211 */ /* 0x040fe200078808ff */
[----:B------:R0:W-:Y:S03]  /*21c0*/  @P2 STG.E.U16 desc[UR38][R8.64], R24 ;  /* 0x0000001808002986 */ /* 0x0001e6000c101526 */
[----:B------:R-:W-:Y:S01]  /*21d0*/  LEA.HI.X R21, R14, R53, R12, 0x1, P4 ;  /* 0x000000350e157211 */ /* 0x000fe200020f0c0c */
[----:B------:R-:W-:-:S06]  /*21e0*/  IMAD.SHL.U32 R12, R50, 0x8, RZ ;  /* 0x00000008320c7824 */ /* 0x000fcc00078e00ff */
[----:B------:R-:W-:Y:S05]  /*21f0*/  @!P3 BRA `(.L_x_32) ;  /* 0x000000000004b947 */ /* 0x000fea0003800000 */
[----:B------:R1:W5:Y:S02]  /*2200*/  LDG.E.LTC128B.U16 R42, desc[UR38][R20.64+0x2] ;  /* 0x00000226142a7981 */ /* 0x000364000c1e1520 */
.L_x_32:
[----:B------:R-:W-:Y:S05]  /*2210*/  BSYNC B1 ;  /* 0x0000000000017941 */ /* 0x000fea0003800000 */
.L_x_31:
[----:B-----5:R-:W-:Y:S01]  /*2220*/  IMAD.U32 R4, R42, 0x10000, RZ ;  /* 0x000100002a047824 */ /* 0x020fe200078e00ff */
[----:B------:R-:W-:Y:S01]  /*2230*/  ISETP.GT.AND P0, PT, R56, 0x8, P0 ;  /* 0x000000083800780c */ /* 0x000fe20000704270 */
[----:B------:R-:W-:-:S04]  /*2240*/  IMAD.WIDE.U32 R12, R2, R50, R12 ;  /* 0x00000032020c7225 */ /* 0x000fc800078e000c */
[----:B------:R-:W-:Y:S01]  /*2250*/  FMUL R4, R4, R33 ;  /* 0x0000002104047220 */ /* 0x000fe20000400000 */
[----:B------:R-:W-:Y:S01]  /*2260*/  IMAD.IADD R49, R49, 0x1, R13 ;  /* 0x0000000131317824 */ /* 0x000fe200078e020d */
[----:B------:R-:W-:Y:S02]  /*2270*/  IADD3 R44, P2, R44, R12, RZ ;  /* 0x0000000c2c2c7210 */ /* 0x000fe40007f5e0ff */
[----:B------:R-:W-:-:S03]  /*2280*/  FFMA R4, R25, R32, R4 ;  /* 0x0000002019047223 */ /* 0x000fc60000000004 */
[----:B------:R-:W-:Y:S01]  /*2290*/  IMAD.X R10, R49, 0x1, R11, P2 ;  /* 0x00000001310a7824 */ /* 0x000fe200010e060b */
[C---:B------:R-:W-:Y:S02]  /*22a0*/  LEA R2, P2, R44.reuse, R52, 0x1 ;  /* 0x000000342c027211 */ /* 0x040fe400078408ff */
[----:B------:R-:W-:Y:S02]  /*22b0*/  F2FP.BF16.F32.PACK_AB R4, RZ, R4 ;  /* 0x00000004ff04723e */ /* 0x000fe400000010ff */
[--C-:B------:R-:W-:Y:S02]  /*22c0*/  LEA.HI.X R3, R44, R53, R10.reuse, 0x1, P2 ;  /* 0x000000352c037211 */ /* 0x100fe400010f0c0a */
[----:B------:R-:W-:-:S05]  /*22d0*/  PRMT R10, R4, 0x7610, R10 ;  /* 0x00007610040a7816 */ /* 0x000fca000000000a */
[----:B------:R2:W-:Y:S04]  /*22e0*/  @P3 STG.E.U16 desc[UR38][R8.64+0x2], R10 ;  /* 0x0000020a08003986 */ /* 0x0005e8000c101526 */
[----:B------:R-:W3:Y:S01]  /*22f0*/  @P0 LDG.E.LTC128B.U16 R42, desc[UR38][R2.64] ;  /* 0x00000026022a0981 */ /* 0x000ee2000c1e1520 */
[----:B------:R-:W-:Y:S01]  /*2300*/  IADD3 R6, P2, R6, R12, RZ ;  /* 0x0000000c06067210 */ /* 0x000fe20007f5e0ff */
[----:B------:R-:W-:Y:S01]  /*2310*/  BSSY B1, `(.L_x_33) ;  /* 0x0000011000017945 */ /* 0x000fe20003800000 */
[----:B------:R-:W-:Y:S02]  /*2320*/  SHF.L.U64.HI R11, R37, 0x1, R36 ;  /* 0x00000001250b7819 */ /* 0x000fe40000010224 */
[----:B------:R-:W-:Y:S01]  /*2330*/  ISETP.GT.AND P1, PT, R56, 0x8, P1 ;  /* 0x000000083800780c */ /* 0x000fe20000f24270 */
[----:B------:R-:W-:-:S02]  /*2340*/  IMAD.X R7, R5, 0x1, R49, P2 ;  /* 0x0000000105077824 */ /* 0x000fc400010e0631 */
[----:B------:R-:W-:-:S04]  /*2350*/  IMAD.WIDE.U32 R6, R43, R46, R6 ;  /* 0x0000002e2b067225 */ /* 0x000fc800078e0006 */
[----:B------:R-:W-:Y:S01]  /*2360*/  IMAD.IADD R7, R47, 0x1, R7 ;  /* 0x000000012f077824 */ /* 0x000fe200078e0207 */
[----:B--2---:R-:W-:Y:S01]  /*2370*/  LEA R10, P3, R6, R52, 0x1 ;  /* 0x00000034060a7211 */ /* 0x004fe200078608ff */
[----:B---3--:R-:W-:-:S04]  /*2380*/  IMAD.U32 R4, R42, 0x10000, RZ ;  /* 0x000100002a047824 */ /* 0x008fc800078e00ff */
[----:B------:R-:W-:Y:S01]  /*2390*/  FMUL R5, R4, R33 ;  /* 0x0000002104057220 */ /* 0x000fe20000400000 */
[----:B------:R-:W-:-:S03]  /*23a0*/  LEA R4, P2, R37, R8, 0x1 ;  /* 0x0000000825047211 */ /* 0x000fc600078408ff */
[----:B------:R-:W-:-:S05]  /*23b0*/  FFMA R5, R26, R32, R5 ;  /* 0x000000201a057223 */ /* 0x000fca0000000005 */
[----:B------:R-:W-:Y:S01]  /*23c0*/  F2FP.BF16.F32.PACK_AB R2, RZ, R5 ;  /* 0x00000005ff02723e */ /* 0x000fe200000010ff */
[----:B------:R-:W-:Y:S01]  /*23d0*/  IMAD.X R5, R11, 0x1, R9, P2 ;  /* 0x000000010b057824 */ /* 0x000fe200010e0609 */
[----:B------:R-:W-:-:S04]  /*23e0*/  LEA.HI.X R11, R6, R53, R7, 0x1, P3 ;  /* 0x00000035060b7211 */ /* 0x000fc800018f0c07 */
[----:B------:R2:W-:Y:S01]  /*23f0*/  @P0 STG.E.U16 desc[UR38][R4.64], R2 ;  /* 0x0000000204000986 */ /* 0x0005e2000c101526 */
[----:B------:R-:W-:Y:S05]  /*2400*/  @!P1 BRA `(.L_x_34) ;  /* 0x0000000000049947 */ /* 0x000fea0003800000 */
[----:B------:R3:W5:Y:S02]  /*2410*/  LDG.E.LTC128B.U16 R42, desc[UR38][R10.64+0x2] ;  /* 0x000002260a2a7981 */ /* 0x000764000c1e1520 */
.L_x_34:
[----:B------:R-:W-:Y:S05]  /*2420*/  BSYNC B1 ;  /* 0x0000000000017941 */ /* 0x000fea0003800000 */
.L_x_33:
[----:B--2--5:R-:W-:Y:S01]  /*2430*/  IMAD.U32 R2, R42, 0x10000, RZ ;  /* 0x000100002a027824 */ /* 0x024fe200078e00ff */
[----:B------:R-:W-:Y:S01]  /*2440*/  ISETP.GT.AND P0, PT, R54, 0x8, PT ;  /* 0x000000083600780c */ /* 0x000fe20003f04270 */
[----:B------:R-:W-:Y:S01]  /*2450*/  @P1 IMAD.MOV.U32 R3, RZ, RZ, R5 ;  /* 0x000000ffff031224 */ /* 0x000fe200078e0005 */
[----:B------:R-:W-:Y:S01]  /*2460*/  BSSY B1, `(.L_x_35) ;  /* 0x000000a000017945 */ /* 0x000fe20003800000 */
[----:B------:R-:W-:Y:S01]  /*2470*/  FMUL R2, R2, R33 ;  /* 0x0000002102027220 */ /* 0x000fe20000400000 */
[----:B------:R-:W-:-:S03]  /*2480*/  ISETP.GT.AND P2, PT, R56, RZ, P0 ;  /* 0x000000ff3800720c */ /* 0x000fc60000744270 */
[----:B------:R-:W-:-:S05]  /*2490*/  FFMA R2, R27, R32, R2 ;  /* 0x000000201b027223 */ /* 0x000fca0000000002 */
[----:B------:R-:W-:-:S04]  /*24a0*/  F2FP.BF16.F32.PACK_AB R2, RZ, R2 ;  /* 0x00000002ff02723e */ /* 0x000fc800000010ff */
[----:B------:R-:W-:Y:S01]  /*24b0*/  PRMT R6, R2, 0x7610, R6 ;  /* 0x0000761002067816 */ /* 0x000fe20000000006 */
[----:B------:R-:W-:-:S05]  /*24c0*/  @P1 IMAD.MOV.U32 R2, RZ, RZ, R4 ;  /* 0x000000ffff021224 */ /* 0x000fca00078e0004 */
[----:B------:R2:W-:Y:S01]  /*24d0*/  @P1 STG.E.U16 desc[UR38][R2.64+0x2], R6 ;  /* 0x0000020602001986 */ /* 0x0005e2000c101526 */
[----:B------:R-:W-:Y:S05]  /*24e0*/  @!P2 BRA `(.L_x_36) ;  /* 0x000000000004a947 */ /* 0x000fea0003800000 */
[----:B------:R4:W5:Y:S02]  /*24f0*/  LDG.E.LTC128B.U16 R42, desc[UR38][R20.64+0x10] ;  /* 0x00001026142a7981 */ /* 0x000964000c1e1520 */
.L_x_36:
[----:B------:R-:W-:Y:S05]  /*2500*/  BSYNC B1 ;  /* 0x0000000000017941 */ /* 0x000fea0003800000 */
.L_x_35:
[----:B--2--5:R-:W-:Y:S01]  /*2510*/  IMAD.U32 R2, R42, 0x10000, RZ ;  /* 0x000100002a027824 */ /* 0x024fe200078e00ff */
[----:B------:R-:W-:Y:S01]  /*2520*/  ISETP.GT.AND P1, PT, R54, 0x9, PT ;  /* 0x000000093600780c */ /* 0x000fe20003f24270 */
[----:B------:R-:W-:Y:S02]  /*2530*/  BSSY B1, `(.L_x_37) ;  /* 0x000000b000017945 */ /* 0x000fe40003800000 */
[----:B------:R-:W-:Y:S01]  /*2540*/  FMUL R3, R2, R33 ;  /* 0x0000002102037220 */ /* 0x000fe20000400000 */
[----:B------:R-:W-:Y:S01]  /*2550*/  @P2 IMAD.MOV.U32 R2, RZ, RZ, R8 ;  /* 0x000000ffff022224 */ /* 0x000fe200078e0008 */
[----:B------:R-:W-:Y:S02]  /*2560*/  ISETP.GT.AND P3, PT, R56, RZ, P1 ;  /* 0x000000ff3800720c */ /* 0x000fe40000f64270 */
[----:B------:R-:W-:-:S05]  /*2570*/  FFMA R3, R28, R32, R3 ;  /* 0x000000201c037223 */ /* 0x000fca0000000003 */
[----:B------:R-:W-:-:S04]  /*2580*/  F2FP.BF16.F32.PACK_AB R3, RZ, R3 ;  /* 0x00000003ff03723e */ /* 0x000fc800000010ff */
[----:B------:R-:W-:Y:S01]  /*2590*/  PRMT R6, R3, 0x7610, R6 ;  /* 0x0000761003067816 */ /* 0x000fe20000000006 */
[----:B------:R-:W-:-:S05]  /*25a0*/  @P2 IMAD.MOV.U32 R3, RZ, RZ, R9 ;  /* 0x000000ffff032224 */ /* 0x000fca00078e0009 */
[----:B------:R2:W-:Y:S01]  /*25b0*/  @P2 STG.E.U16 desc[UR38][R2.64+0x10], R6 ;  /* 0x0000100602002986 */ /* 0x0005e2000c101526 */
[----:B------:R-:W-:Y:S05]  /*25c0*/  @!P3 BRA `(.L_x_38) ;  /* 0x000000000004b947 */ /* 0x000fea0003800000 */
[----:B------:R0:W5:Y:S02]  /*25d0*/  LDG.E.LTC128B.U16 R42, desc[UR38][R20.64+0x12] ;  /* 0x00001226142a7981 */ /* 0x000164000c1e1520 */
.L_x_38:
[----:B------:R-:W-:Y:S05]  /*25e0*/  BSYNC B1 ;  /* 0x0000000000017941 */ /* 0x000fea0003800000 */
.L_x_37:
[----:B--2--5:R-:W-:Y:S01]  /*25f0*/  IMAD.U32 R2, R42, 0x10000, RZ ;  /* 0x000100002a027824 */ /* 0x024fe200078e00ff */
[----:B------:R-:W-:Y:S01]  /*2600*/  ISETP.GT.AND P0, PT, R56, 0x8, P0 ;  /* 0x000000083800780c */ /* 0x000fe20000704270 */
[----:B------:R-:W-:Y:S02]  /*2610*/  BSSY B1, `(.L_x_39) ;  /* 0x0000007000017945 */ /* 0x000fe40003800000 */
[----:B------:R-:W-:-:S04]  /*2620*/  FMUL R2, R2, R33 ;  /* 0x0000002102027220 */ /* 0x000fc80000400000 */
[----:B------:R-:W-:-:S05]  /*2630*/  FFMA R2, R29, R32, R2 ;  /* 0x000000201d027223 */ /* 0x000fca0000000002 */
[----:B------:R-:W-:-:S05]  /*2640*/  F2FP.BF16.F32.PACK_AB R2, RZ, R2 ;  /* 0x00000002ff02723e */ /* 0x000fca00000010ff */
[----:B------:R2:W-:Y:S01]  /*2650*/  @P3 STG.E.U16 desc[UR38][R8.64+0x12], R2 ;  /* 0x0000120208003986 */ /* 0x0005e2000c101526 */
[----:B------:R-:W-:Y:S05]  /*2660*/  @!P0 BRA `(.L_x_40) ;  /* 0x0000000000048947 */ /* 0x000fea0003800000 */
[----:B------:R0:W5:Y:S02]  /*2670*/  LDG.E.LTC128B.U16 R42, desc[UR38][R10.64+0x10] ;  /* 0x000010260a2a7981 */ /* 0x000164000c1e1520 */
.L_x_40:
[----:B------:R-:W-:Y:S05]  /*2680*/  BSYNC B1 ;  /* 0x0000000000017941 */ /* 0x000fea0003800000 */
.L_x_39:
[----:B--2--5:R-:W-:Y:S01]  /*2690*/  IMAD.U32 R2, R42, 0x10000, RZ ;  /* 0x000100002a027824 */ /* 0x024fe200078e00ff */
[----:B------:R-:W-:Y:S01]  /*26a0*/  ISETP.GT.AND P1, PT, R56, 0x8, P1 ;  /* 0x000000083800780c */ /* 0x000fe20000f24270 */
[----:B------:R-:W-:Y:S02]  /*26b0*/  BSSY B1, `(.L_x_41) ;  /* 0x000000a000017945 */ /* 0x000fe40003800000 */
[----:B------:R-:W-:Y:S01]  /*26c0*/  FMUL R3, R2, R33 ;  /* 0x0000002102037220 */ /* 0x000fe20000400000 */
[----:B------:R-:W-:-:S03]  /*26d0*/  @P0 IMAD.MOV.U32 R2, RZ, RZ, R4 ;  /* 0x000000ffff020224 */ /* 0x000fc600078e0004 */
[----:B------:R-:W-:-:S05]  /*26e0*/  FFMA R3, R30, R32, R3 ;  /* 0x000000201e037223 */ /* 0x000fca0000000003 */
[----:B------:R-:W-:-:S04]  /*26f0*/  F2FP.BF16.F32.PACK_AB R3, RZ, R3 ;  /* 0x00000003ff03723e */ /* 0x000fc800000010ff */
[----:B------:R-:W-:Y:S01]  /*2700*/  PRMT R6, R3, 0x7610, R6 ;  /* 0x0000761003067816 */ /* 0x000fe20000000006 */
[----:B------:R-:W-:-:S05]  /*2710*/  @P0 IMAD.MOV.U32 R3, RZ, RZ, R5 ;  /* 0x000000ffff030224 */ /* 0x000fca00078e0005 */
[----:B------:R2:W-:Y:S01]  /*2720*/  @P0 STG.E.U16 desc[UR38][R2.64+0x10], R6 ;  /* 0x0000100602000986 */ /* 0x0005e2000c101526 */
[----:B------:R-:W-:Y:S05]  /*2730*/  @!P1 BRA `(.L_x_42) ;  /* 0x0000000000049947 */ /* 0x000fea0003800000 */
[----:B------:R0:W5:Y:S02]  /*2740*/  LDG.E.LTC128B.U16 R42, desc[UR38][R10.64+0x12] ;  /* 0x000012260a2a7981 */ /* 0x000164000c1e1520 */
.L_x_42:
[----:B------:R-:W-:Y:S05]  /*2750*/  BSYNC B1 ;  /* 0x0000000000017941 */ /* 0x000fea0003800000 */
.L_x_41:
[----:B------:R-:W-:Y:S05]  /*2760*/  @!P1 BRA `(.L_x_43) ;  /* 0x0000000000d09947 */ /* 0x000fea0003800000 */
[----:B-----5:R-:W-:-:S04]  /*2770*/  IMAD.U32 R42, R42, 0x10000, RZ ;  /* 0x000100002a2a7824 */ /* 0x020fc800078e00ff */
[----:B------:R-:W-:-:S04]  /*2780*/  FMUL R42, R42, R33 ;  /* 0x000000212a2a7220 */ /* 0x000fc80000400000 */
[----:B------:R-:W-:-:S05]  /*2790*/  FFMA R42, R31, R32, R42 ;  /* 0x000000201f2a7223 */ /* 0x000fca000000002a */
[----:B------:R-:W-:-:S05]  /*27a0*/  F2FP.BF16.F32.PACK_AB R42, RZ, R42 ;  /* 0x0000002aff2a723e */ /* 0x000fca00000010ff */
[----:B------:R0:W-:Y:S01]  /*27b0*/  STG.E.U16 desc[UR38][R4.64+0x12], R42 ;  /* 0x0000122a04007986 */ /* 0x0001e2000c101526 */
[----:B------:R-:W-:Y:S05]  /*27c0*/  BRA `(.L_x_43) ;  /* 0x0000000000b87947 */ /* 0x000fea0003800000 */
.L_x_30:
[----:B------:R-:W-:Y:S01]  /*27d0*/  IMAD R45, R45, -0x10, R34 ;  /* 0xfffffff02d2d7824 */ /* 0x000fe200078e0222 */
[----:B------:R-:W-:Y:S01]  /*27e0*/  ULDC.64 UR4, c[0x0][0x5c0] ;  /* 0x0001700000047ab9 */ /* 0x000fe20000000a00 */
[----:B------:R-:W-:Y:S02]  /*27f0*/  IMAD R6, R42, -0x80, R41 ;  /* 0xffffff802a067824 */ /* 0x000fe400078e0229 */
[-C--:B------:R-:W-:Y:S01]  /*2800*/  FMUL R24, R24, R32.reuse ;  /* 0x0000002018187220 */ /* 0x080fe20000400000 */
[----:B------:R-:W-:Y:S01]  /*2810*/  LEA R2, P0, R20, UR4, 0x1 ;  /* 0x0000000414027c11 */ /* 0x000fe2000f8008ff */
[-C--:B------:R-:W-:Y:S01]  /*2820*/  FMUL R25, R25, R32.reuse ;  /* 0x0000002019197220 */ /* 0x080fe20000400000 */
[C---:B------:R-:W-:Y:S01]  /*2830*/  ISETP.GT.AND P1, PT, R45.reuse, RZ, PT ;  /* 0x000000ff2d00720c */ /* 0x040fe20003f24270 */
[-C--:B------:R-:W-:Y:S01]  /*2840*/  FMUL R26, R26, R32.reuse ;  /* 0x000000201a1a7220 */ /* 0x080fe20000400000 */
[----:B------:R-:W-:Y:S01]  /*2850*/  ISETP.GT.AND P3, PT, R45, 0x1, PT ;  /* 0x000000012d00780c */ /* 0x000fe20003f64270 */
[-C--:B------:R-:W-:Y:S01]  /*2860*/  FMUL R27, R27, R32.reuse ;  /* 0x000000201b1b7220 */ /* 0x080fe20000400000 */
[----:B------:R-:W-:Y:S01]  /*2870*/  ISETP.GT.AND P5, PT, R6, RZ, P1 ;  /* 0x000000ff0600720c */ /* 0x000fe20000fa4270 */
[-C--:B------:R-:W-:Y:S01]  /*2880*/  FMUL R28, R28, R32.reuse ;  /* 0x000000201c1c7220 */ /* 0x080fe20000400000 */
[----:B------:R-:W-:Y:S01]  /*2890*/  ISETP.GT.AND P4, PT, R6, RZ, P3 ;  /* 0x000000ff0600720c */ /* 0x000fe20001f84270 */
[----:B------:R-:W-:Y:S01]  /*28a0*/  FMUL R29, R29, R32 ;  /* 0x000000201d1d7220 */ /* 0x000fe20000400000 */
[----:B------:R-:W-:Y:S01]  /*28b0*/  F2FP.BF16.F32.PACK_AB R24, RZ, R24 ;  /* 0x00000018ff18723e */ /* 0x000fe200000010ff */
[-C--:B------:R-:W-:Y:S01]  /*28c0*/  FMUL R30, R30, R32.reuse ;  /* 0x000000201e1e7220 */ /* 0x080fe20000400000 */
[----:B------:R-:W-:Y:S01]  /*28d0*/  LEA.HI.X R3, R20, UR5, R55, 0x1, P0 ;  /* 0x0000000514037c11 */ /* 0x000fe200080f0c37 */
[----:B------:R-:W-:Y:S01]  /*28e0*/  FMUL R31, R31, R32 ;  /* 0x000000201f1f7220 */ /* 0x000fe20000400000 */
[----:B------:R-:W-:-:S02]  /*28f0*/  F2FP.BF16.F32.PACK_AB R25, RZ, R25 ;  /* 0x00000019ff19723e */ /* 0x000fc400000010ff */
[----:B------:R-:W-:Y:S02]  /*2900*/  SHF.L.U64.HI R5, R37, 0x1, R36 ;  /* 0x0000000125057819 */ /* 0x000fe40000010224 */
[----:B------:R-:W-:Y:S01]  /*2910*/  ISETP.GT.AND P2, PT, R45, 0x8, PT ;  /* 0x000000082d00780c */ /* 0x000fe20003f44270 */
[----:B------:R-:W-:Y:S01]  /*2920*/  @P5 STG.E.U16 desc[UR38][R2.64], R24 ;  /* 0x0000001802005986 */ /* 0x000fe2000c101526 */
[----:B------:R-:W-:Y:S02]  /*2930*/  LEA R4, P5, R37, R2, 0x1 ;  /* 0x0000000225047211 */ /* 0x000fe400078a08ff */
[----:B------:R-:W-:Y:S01]  /*2940*/  ISETP.GT.AND P0, PT, R45, 0x9, PT ;  /* 0x000000092d00780c */ /* 0x000fe20003f04270 */
[----:B------:R-:W-:Y:S01]  /*2950*/  @P4 STG.E.U16 desc[UR38][R2.64+0x2], R25 ;  /* 0x0000021902004986 */ /* 0x000fe2000c101526 */
[C---:B------:R-:W-:Y:S01]  /*2960*/  ISETP.GT.AND P1, PT, R6.reuse, 0x8, P1 ;  /* 0x000000080600780c */ /* 0x040fe20000f24270 */
[----:B------:R-:W-:Y:S01]  /*2970*/  IMAD.X R5, R5, 0x1, R3, P5 ;  /* 0x0000000105057824 */ /* 0x000fe200028e0603 */
[----:B------:R-:W-:-:S02]  /*2980*/  ISETP.GT.AND P3, PT, R6, 0x8, P3 ;  /* 0x000000080600780c */ /* 0x000fc40001f64270 */
[C---:B------:R-:W-:Y:S02]  /*2990*/  ISETP.GT.AND P4, PT, R6.reuse, RZ, P2 ;  /* 0x000000ff0600720c */ /* 0x040fe40001784270 */
[C---:B------:R-:W-:Y:S02]  /*29a0*/  ISETP.GT.AND P5, PT, R6.reuse, RZ, P0 ;  /* 0x000000ff0600720c */ /* 0x040fe400007a4270 */
[C---:B------:R-:W-:Y:S02]  /*29b0*/  ISETP.GT.AND P2, PT, R6.reuse, 0x8, P2 ;  /* 0x000000080600780c */ /* 0x040fe40001744270 */
[----:B------:R-:W-:Y:S02]  /*29c0*/  F2FP.BF16.F32.PACK_AB R26, RZ, R26 ;  /* 0x0000001aff1a723e */ /* 0x000fe400000010ff */
[----:B------:R-:W-:Y:S02]  /*29d0*/  F2FP.BF16.F32.PACK_AB R27, RZ, R27 ;  /* 0x0000001bff1b723e */ /* 0x000fe400000010ff */
[----:B------:R-:W-:Y:S01]  /*29e0*/  ISETP.GT.AND P0, PT, R6, 0x8, P0 ;  /* 0x000000080600780c */ /* 0x000fe20000704270 */
[----:B------:R-:W-:Y:S01]  /*29f0*/  @P1 STG.E.U16 desc[UR38][R4.64], R26 ;  /* 0x0000001a04001986 */ /* 0x000fe2000c101526 */
[----:B------:R-:W-:-:S02]  /*2a00*/  F2FP.BF16.F32.PACK_AB R28, RZ, R28 ;  /* 0x0000001cff1c723e */ /* 0x000fc400000010ff */
[----:B------:R-:W-:Y:S01]  /*2a10*/  F2FP.BF16.F32.PACK_AB R29, RZ, R29 ;  /* 0x0000001dff1d723e */ /* 0x000fe200000010ff */
[----:B------:R-:W-:Y:S01]  /*2a20*/  @P3 STG.E.U16 desc[UR38][R4.64+0x2], R27 ;  /* 0x0000021b04003986 */ /* 0x000fe2000c101526 */
[----:B------:R-:W-:Y:S02]  /*2a30*/  F2FP.BF16.F32.PACK_AB R30, RZ, R30 ;  /* 0x0000001eff1e723e */ /* 0x000fe400000010ff */
[----:B------:R-:W-:Y:S01]  /*2a40*/  F2FP.BF16.F32.PACK_AB R31, RZ, R31 ;  /* 0x0000001fff1f723e */ /* 0x000fe200000010ff */
[----:B------:R-:W-:Y:S04]  /*2a50*/  @P4 STG.E.U16 desc[UR38][R2.64+0x10], R28 ;  /* 0x0000101c02004986 */ /* 0x000fe8000c101526 */
[----:B------:R0:W-:Y:S02]  /*2a60*/  @P5 STG.E.U16 desc[UR38][R2.64+0x12], R29 ;  /* 0x0000121d02005986 */ /* 0x0001e4000c101526 */
[----:B0-----:R-:W-:-:S02]  /*2a70*/  @P2 IMAD.MOV.U32 R2, RZ, RZ, R4 ;  /* 0x000000ffff022224 */ /* 0x001fc400078e0004 */
[----:B------:R-:W-:-:S05]  /*2a80*/  @P2 IMAD.MOV.U32 R3, RZ, RZ, R5 ;  /* 0x000000ffff032224 */ /* 0x000fca00078e0005 */
[----:B------:R0:W-:Y:S04]  /*2a90*/  @P2 STG.E.U16 desc[UR38][R2.64+0x10], R30 ;  /* 0x0000101e02002986 */ /* 0x0001e8000c101526 */
[----:B------:R0:W-:Y:S02]  /*2aa0*/  @P0 STG.E.U16 desc[UR38][R4.64+0x12], R31 ;  /* 0x0000121f04000986 */ /* 0x0001e4000c101526 */
.L_x_43:
[----:B------:R-:W-:Y:S05]  /*2ab0*/  BSYNC B0 ;  /* 0x0000000000007941 */ /* 0x000fea0003800000 */
.L_x_29:
[----:B------:R-:W-:Y:S01]  /*2ac0*/  IADD3 R16, P0, R16, UR36, RZ ;  /* 0x0000002410107c10 */ /* 0x000fe2000ff1e0ff */
[----:B------:R-:W-:Y:S01]  /*2ad0*/  ULDC.64 UR4, c[0x0][0x650] ;  /* 0x0001940000047ab9 */ /* 0x000fe20000000a00 */
[----:B0-2---:R-:W-:Y:S01]  /*2ae0*/  PRMT R2, RZ, 0x7610, R2 ;  /* 0x00007610ff027816 */ /* 0x005fe20000000002 */
[----:B------:R-:W-:Y:S01]  /*2af0*/  IMAD.MOV.U32 R45, RZ, RZ, -0x1 ;  /* 0xffffffffff2d7424 */ /* 0x000fe200078e00ff */
[----:B------:R-:W-:Y:S01]  /*2b00*/  IADD3.X R17, R17, UR42, RZ, P0, !PT ;  /* 0x0000002a11117c10 */ /* 0x000fe200087fe4ff */
[----:B------:R-:W-:Y:S01]  /*2b10*/  IMAD.MOV.U32 R43, RZ, RZ, -0x1 ;  /* 0xffffffffff2b7424 */ /* 0x000fe200078e00ff */
[----:B------:R-:W-:-:S04]  /*2b20*/  ISETP.GE.U32.AND P0, PT, R16, UR4, PT ;  /* 0x0000000410007c0c */ /* 0x000fc8000bf06070 */
[----:B------:R-:W-:-:S13]  /*2b30*/  ISETP.GE.U32.AND.EX P0, PT, R17, UR5, PT, P0 ;  /* 0x0000000511007c0c */ /* 0x000fda000bf06100 */
[----:B------:R-:W-:Y:S05]  /*2b40*/  @P0 BRA `(.L_x_44) ;  /* 0x0000000400500947 */ /* 0x000fea0003800000 */
[----:B------:R-:W0:Y:S01]  /*2b50*/  LDC.64 R8, c[0x0][0x628] ;  /* 0x00018a00ff087b82 */ /* 0x000e220000000a00 */
[----:B------:R-:W2:Y:S01]  /*2b60*/  S2R R14, SR_CTAID.X ;  /* 0x00000000000e7919 */ /* 0x000ea20000002500 */
[----:B------:R-:W-:Y:S02]  /*2b70*/  IMAD.MOV.U32 R6, RZ, RZ, R16 ;  /* 0x000000ffff067224 */ /* 0x000fe400078e0010 */
[----:B------:R-:W-:Y:S01]  /*2b80*/  IMAD.MOV.U32 R7, RZ, RZ, R17 ;  /* 0x000000ffff077224 */ /* 0x000fe200078e0011 */
[----:B------:R-:W0:Y:S03]  /*2b90*/  S2R R15, SR_CTAID.Y ;  /* 0x00000000000f7919 */ /* 0x000e260000002600 */
[----:B------:R-:W1:Y:S08]  /*2ba0*/  LDC R0, c[0x0][0x630] ;  /* 0x00018c00ff007b82 */ /* 0x000e700000000800 */
[----:B------:R-:W1:Y:S01]  /*2bb0*/  LDC.64 R12, c[0x0][0x620] ;  /* 0x00018800ff0c7b82 */ /* 0x000e620000000a00 */
[----:B0-----:R-:W-:-:S04]  /*2bc0*/  ISETP.NE.U32.AND P0, PT, R8, RZ, PT ;  /* 0x000000ff0800720c */ /* 0x001fc80003f05070 */
[----:B------:R-:W-:-:S13]  /*2bd0*/  ISETP.NE.AND.EX P0, PT, R9, RZ, PT, P0 ;  /* 0x000000ff0900720c */ /* 0x000fda0003f05300 */
[----:B-12---:R-:W-:Y:S05]  /*2be0*/  @!P0 BRA `(.L_x_45) ;  /* 0x0000000000288947 */ /* 0x006fea0003800000 */
[----:B------:R-:W0:Y:S02]  /*2bf0*/  LDC R3, c[0x0][0x634] ;  /* 0x00018d00ff037b82 */ /* 0x000e240000000800 */
[----:B0-----:R-:W-:-:S05]  /*2c00*/  IADD3 R7, P0, R16, R3, RZ ;  /* 0x0000000310077210 */ /* 0x001fca0007f1e0ff */
[----:B---3--:R-:W-:-:S04]  /*2c10*/  IMAD.X R11, RZ, RZ, R17, P0 ;  /* 0x000000ffff0b7224 */ /* 0x008fc800000e0611 */
[----:B------:R-:W-:-:S04]  /*2c20*/  IMAD.WIDE.U32 R2, R11, R8, RZ ;  /* 0x000000080b027225 */ /* 0x000fc800078e00ff */
[----:B------:R-:W-:-:S04]  /*2c30*/  IMAD.WIDE.U32 R4, P0, R7, R9, R2 ;  /* 0x0000000907047225 */ /* 0x000fc80007800002 */
[----:B------:R-:W-:-:S04]  /*2c40*/  IMAD.WIDE.U32 R2, R7, R8, RZ ;  /* 0x0000000807027225 */ /* 0x000fc800078e00ff */
[----:B------:R-:W-:Y:S01]  /*2c50*/  IMAD.X R7, RZ, RZ, RZ, P0 ;  /* 0x000000ffff077224 */ /* 0x000fe200000e06ff */
[----:B------:R-:W-:Y:S01]  /*2c60*/  IADD3 RZ, P0, R3, R4, RZ ;  /* 0x0000000403ff7210 */ /* 0x000fe20007f1e0ff */
[----:B------:R-:W-:-:S04]  /*2c70*/  IMAD.MOV.U32 R6, RZ, RZ, R5 ;  /* 0x000000ffff067224 */ /* 0x000fc800078e0005 */
[----:B------:R-:W-:-:S08]  /*2c80*/  IMAD.WIDE.U32.X R6, R11, R9, R6, P0 ;  /* 0x000000090b067225 */ /* 0x000fd000000e0406 */
.L_x_45:
[-CC-:B------:R-:W-:Y:S01]  /*2c90*/  SHF.R.U64 R43, R6, R0.reuse, R7.reuse ;  /* 0x00000000062b7219 */ /* 0x180fe20000001207 */
[----:B------:R-:W0:Y:S01]  /*2ca0*/  LDC.64 R24, c[0x0][0x640] ;  /* 0x00019000ff187b82 */ /* 0x000e220000000a00 */
[----:B------:R-:W-:Y:S01]  /*2cb0*/  SHF.R.U32.HI R0, RZ, R0, R7 ;  /* 0x00000000ff007219 */ /* 0x000fe20000011607 */
[----:B------:R-:W-:Y:S01]  /*2cc0*/  ULDC UR4, c[0x0][0x150] ;  /* 0x0000540000047ab9 */ /* 0x000fe20000000800 */
[----:B------:R-:W-:Y:S02]  /*2cd0*/  IADD3 R5, P0, RZ, -R43, RZ ;  /* 0x8000002bff057210 */ /* 0x000fe40007f1e0ff */
[----:B------:R-:W-:-:S03]  /*2ce0*/  I2FP.F32.U32 R6, R14 ;  /* 0x0000000e00067245 */ /* 0x000fc60000201000 */
[----:B------:R-:W1:Y:S01]  /*2cf0*/  LDC R4, c[0x0][0x618] ;  /* 0x00018600ff047b82 */ /* 0x000e620000000800 */
[----:B------:R-:W-:Y:S02]  /*2d00*/  IMAD.X R3, RZ, RZ, ~R0, P0 ;  /* 0x000000ffff037224 */ /* 0x000fe400000e0e00 */
[----:B------:R-:W-:Y:S01]  /*2d10*/  FMUL R6, R6, UR4 ;  /* 0x0000000406067c20 */ /* 0x000fe20008400000 */
[----:B------:R-:W-:Y:S01]  /*2d20*/  ULDC UR4, c[0x0][0x154] ;  /* 0x0000550000047ab9 */ /* 0x000fe20000000800 */
[-C--:B------:R-:W-:Y:S02]  /*2d30*/  IMAD R0, R3, R12.reuse, RZ ;  /* 0x0000000c03007224 */ /* 0x080fe400078e02ff */
[C---:B------:R-:W-:Y:S01]  /*2d40*/  IMAD.WIDE.U32 R2, R5.reuse, R12, R16 ;  /* 0x0000000c05027225 */ /* 0x040fe200078e0010 */
[----:B---3--:R-:W2:Y:S01]  /*2d50*/  LDC R10, c[0x0][0x608] ;  /* 0x00018200ff0a7b82 */ /* 0x008ea20000000800 */
[----:B------:R-:W3:Y:S02]  /*2d60*/  F2I.U32.TRUNC.NTZ R6, R6 ;  /* 0x0000000600067305 */ /* 0x000ee4000020f000 */
[----:B------:R-:W-:Y:S01]  /*2d70*/  IMAD R5, R5, R13, R0 ;  /* 0x0000000d05057224 */ /* 0x000fe200078e0200 */
[----:B------:R-:W-:-:S03]  /*2d80*/  I2FP.F32.U32 R0, R15 ;  /* 0x0000000f00007245 */ /* 0x000fc60000201000 */
[----:B------:R-:W-:Y:S01]  /*2d90*/  IMAD.IADD R3, R3, 0x1, R5 ;  /* 0x0000000103037824 */ /* 0x000fe200078e0205 */
[----:B----4-:R-:W4:Y:S01]  /*2da0*/  LDC R20, c[0x0][0x658] ;  /* 0x00019600ff147b82 */ /* 0x010f220000000800 */
[----:B0-----:R-:W-:-:S04]  /*2db0*/  ISETP.NE.U32.AND P0, PT, R24, RZ, PT ;  /* 0x000000ff1800720c */ /* 0x001fc80003f05070 */
[----:B------:R-:W-:-:S03]  /*2dc0*/  ISETP.NE.AND.EX P0, PT, R25, RZ, PT, P0 ;  /* 0x000000ff1900720c */ /* 0x000fc60003f05300 */
[----:B------:R-:W0:Y:S01]  /*2dd0*/  LDC R7, c[0x0][0x144] ;  /* 0x00005100ff077b82 */ /* 0x000e220000000800 */
[-CC-:B-1----:R-:W-:Y:S01]  /*2de0*/  SHF.R.U64 R8, R2, R4.reuse, R3.reuse ;  /* 0x0000000402087219 */ /* 0x182fe20000001203 */
[----:B---3--:R-:W-:Y:S01]  /*2df0*/  IMAD.MOV R6, RZ, RZ, -R6 ;  /* 0x000000ffff067224 */ /* 0x008fe200078e0a06 */
[----:B------:R-:W-:Y:S01]  /*2e00*/  SHF.R.U32.HI R3, RZ, R4, R3 ;  /* 0x00000004ff037219 */ /* 0x000fe20000011603 */
[----:B------:R-:W-:-:S04]  /*2e10*/  FMUL R4, R0, UR4 ;  /* 0x0000000400047c20 */ /* 0x000fc80008400000 */
[----:B------:R-:W1:Y:S01]  /*2e20*/  LDC R12, c[0x0][0x148] ;  /* 0x00005200ff0c7b82 */ /* 0x000e620000000800 */
[----:B------:R3:W0:Y:S01]  /*2e30*/  F2I.U32.TRUNC.NTZ R11, R4 ;  /* 0x00000004000b7305 */ /* 0x000622000020f000 */
[-CC-:B--2---:R-:W-:Y:S02]  /*2e40*/  SHF.R.U64 R0, R8, R10.reuse, R3.reuse ;  /* 0x0000000a08007219 */ /* 0x184fe40000001203 */
[----:B------:R-:W-:-:S04]  /*2e50*/  SHF.R.U32.HI R3, RZ, R10, R3 ;  /* 0x0000000aff037219 */ /* 0x000fc80000011603 */
[----:B------:R-:W2:Y:S01]  /*2e60*/  LDC R13, c[0x0][0x600] ;  /* 0x00018000ff0d7b82 */ /* 0x000ea20000000800 */
[-CC-:B----4-:R-:W-:Y:S02]  /*2e70*/  SHF.R.U64 R10, R0, R20.reuse, R3.reuse ;  /* 0x00000014000a7219 */ /* 0x190fe40000001203 */
[----:B------:R-:W-:-:S03]  /*2e80*/  SHF.R.U32.HI R3, RZ, R20, R3 ;  /* 0x00000014ff037219 */ /* 0x000fc60000011603 */
[----:B------:R-:W-:Y:S02]  /*2e90*/  IMAD.MOV.U32 R2, RZ, RZ, R10 ;  /* 0x000000ffff027224 */ /* 0x000fe400078e000a */
[----:B------:R-:W4:Y:S01]  /*2ea0*/  LDC R26, c[0x0][0x648] ;  /* 0x00019200ff1a7b82 */ /* 0x000f220000000800 */
[----:B0-----:R-:W-:-:S07]  /*2eb0*/  IMAD R21, R7, R6, R14 ;  /* 0x0000000607157224 */ /* 0x001fce00078e020e */
[----:B------:R-:W0:Y:S08]  /*2ec0*/  LDC R27, c[0x0][0x638] ;  /* 0x00018e00ff1b7b82 */ /* 0x000e300000000800 */
[----:B------:R-:W0:Y:S01]  /*2ed0*/  LDC R28, c[0x0][0x610] ;  /* 0x00018400ff1c7b82 */ /* 0x000e220000000800 */
[----:B-123--:R-:W-:Y:S05]  /*2ee0*/  @!P0 BRA `(.L_x_46) ;  /* 0x0000000000288947 */ /* 0x00efea0003800000 */
[----:B------:R-:W1:Y:S02]  /*2ef0*/  LDC R7, c[0x0][0x64c] ;  /* 0x00019300ff077b82 */ /* 0x000e640000000800 */
[----:B-1----:R-:W-:-:S05]  /*2f00*/  IADD3 R7, P0, R10, R7, RZ ;  /* 0x000000070a077210 */ /* 0x002fca0007f1e0ff */
        /* <DEDUP_REMOVED lines=8> */
.L_x_46:
[----:B------:R-:W-:Y:S01]  /*2f90*/  ISETP.NE.AND P0, PT, R19, 0x1, PT ;  /* 0x000000011300780c */ /* 0x000fe20003f05270 */
[----:B------:R-:W-:Y:S01]  /*2fa0*/  VIADD R5, R13, 0xffffffff ;  /* 0xffffffff0d057836 */ /* 0x000fe20000000000 */
[----:B----4-:R-:W-:Y:S01]  /*2fb0*/  SHF.R.U64 R2, R2, R26, R3 ;  /* 0x0000001a02027219 */ /* 0x010fe20000001203 */
[----:B------:R-:W-:Y:S01]  /*2fc0*/  IMAD.MOV R11, RZ, RZ, -R11 ;  /* 0x000000ffff0b7224 */ /* 0x000fe200078e0a0b */
[----:B------:R-:W-:Y:S01]  /*2fd0*/  LOP3.LUT R0, R0, R39, RZ, 0xc0, !PT ;  /* 0x0000002700007212 */ /* 0x000fe200078ec0ff */
[----:B------:R-:W-:Y:S01]  /*2fe0*/  IMAD.MOV.U32 R4, RZ, RZ, 0x1 ;  /* 0x00000001ff047424 */ /* 0x000fe200078e00ff */
[----:B------:R-:W-:Y:S01]  /*2ff0*/  LOP3.LUT R5, R8, R5, RZ, 0xc0, !PT ;  /* 0x0000000508057212 */ /* 0x000fe200078ec0ff */
[----:B------:R-:W-:Y:S02]  /*3000*/  IMAD.MOV R3, RZ, RZ, -R2 ;  /* 0x000000ffff037224 */ /* 0x000fe400078e0a02 */
[----:B------:R-:W-:Y:S02]  /*3010*/  IMAD R0, R35, R2, R0 ;  /* 0x0000000223007224 */ /* 0x000fe400078e0200 */
[----:B0-----:R-:W-:-:S02]  /*3020*/  IMAD R2, R3, R27, R10 ;  /* 0x0000001b03027224 */ /* 0x001fc400078e020a */
[----:B------:R-:W-:Y:S02]  /*3030*/  @P0 IMAD R21, R12, R11, R15 ;  /* 0x0000000b0c150224 */ /* 0x000fe400078e020f */
[----:B------:R-:W-:Y:S01]  /*3040*/  IMAD R3, R2, R13, R5 ;  /* 0x0000000d02037224 */ /* 0x000fe200078e0205 */
[----:B------:R-:W-:Y:S01]  /*3050*/  PRMT R2, R4, 0x7610, R2 ;  /* 0x0000761004027816 */ /* 0x000fe20000000002 */
[----:B------:R-:W-:-:S05]  /*3060*/  IMAD R0, R0, R28, R21 ;  /* 0x0000001c00007224 */ /* 0x000fca00078e0215 */
[----:B------:R-:W-:Y:S02]  /*3070*/  SEL R45, R3, R0, !P0 ;  /* 0x00000000032d7207 */ /* 0x000fe40004000000 */
[----:B------:R-:W-:-:S07]  /*3080*/  SEL R0, R0, R3, !P0 ;  /* 0x0000000300007207 */ /* 0x000fce0004000000 */
.L_x_44:
[----:B------:R-:W-:Y:S01]  /*3090*/  LOP3.LUT P0, RZ, R2, 0xff, RZ, 0xc0, !PT ;  /* 0x000000ff02ff7812 */ /* 0x000fe2000780c0ff */
[----:B-----5:R-:W-:-:S12]  /*30a0*/  IMAD.MOV.U32 R42, RZ, RZ, R0 ;  /* 0x000000ffff2a7224 */ /* 0x020fd800078e0000 */
[----:B------:R-:W-:Y:S05]  /*30b0*/  @P0 BRA `(.L_x_47) ;  /* 0xffffffe000ec0947 */ /* 0x000fea000383ffff */
[----:B------:R-:W-:Y:S05]  /*30c0*/  EXIT ;  /* 0x000000000000794d */ /* 0x000fea0003800000 */
.L_x_4:
        /* <DEDUP_REMOVED lines=26> */
.L_x_49:
        /* <DEDUP_REMOVED lines=14> */
[----:B------:R-:W-:Y:S02]  /*3350*/  IMAD R5, R7, R23, R10 ;  /* 0x0000001707057224 */ /* 0x000fe400078e020a */
[----:B------:R-:W-:Y:S02]  /*3360*/  IMAD.MOV.U32 R10, RZ, RZ, 0x1 ;  /* 0x00000001ff0a7424 */ /* 0x000fe400078e00ff */
[----:B------:R-:W-:Y:S01]  /*3370*/  IMAD.IADD R5, R9, 0x1, R5 ;  /* 0x0000000109057824 */ /* 0x000fe200078e0205 */
[----:B------:R-:W4:Y:S04]  /*3380*/  LDC R20, c[0x0][0x608] ;  /* 0x00018200ff147b82 */ /* 0x000f280000000800 */
[----:B0-----:R-:W-:-:S02]  /*3390*/  SHF.R.U64 R12, R8, R24, R5 ;  /* 0x00000018080c7219 */ /* 0x001fc40000001205 */
        /* <DEDUP_REMOVED lines=8> */
[----:B--2---:R-:W-:Y:S01]  /*3420*/  IMAD R24, R13, R7, R4 ;  /* 0x000000070d187224 */ /* 0x004fe200078e0204 */
[----:B------:R2:W3:Y:S06]  /*3430*/  F2I.U32.TRUNC.NTZ R21, R8 ;  /* 0x0000000800157305 */ /* 0x0004ec000020f000 */
[----:B------:R-:W1:Y:S01]  /*3440*/  LDC R22, c[0x0][0x600] ;  /* 0x00018000ff167b82 */ /* 0x000e620000000800 */
[-CC-:B----4-:R-:W-:Y:S02]  /*3450*/  SHF.R.U64 R15, R12, R20.reuse, R5.reuse ;  /* 0x000000140c0f7219 */ /* 0x190fe40000001205 */
[----:B------:R-:W-:Y:S01]  /*3460*/  SHF.R.U32.HI R4, RZ, R20, R5 ;  /* 0x00000014ff047219 */ /* 0x000fe20000011605 */
[----:B------:R-:W-:-:S04]  /*3470*/  IMAD.MOV.U32 R20, RZ, RZ, -0x1 ;  /* 0xffffffffff147424 */ /* 0x000fc800078e00ff */
[----:B------:R-:W4:Y:S01]  /*3480*/  LDC R28, c[0x0][0x648] ;  /* 0x00019200ff1c7b82 */ /* 0x000f220000000800 */
[-C--:B0-----:R-:W-:Y:S02]  /*3490*/  SHF.L.U32 R7, R20, R25.reuse, RZ ;  /* 0x0000001914077219 */ /* 0x081fe400000006ff */
[-CC-:B------:R-:W-:Y:S02]  /*34a0*/  SHF.R.U64 R20, R15, R25.reuse, R4.reuse ;  /* 0x000000190f147219 */ /* 0x180fe40000001204 */
[-C--:B------:R-:W-:Y:S02]  /*34b0*/  SHF.R.U32.HI R5, RZ, R25.reuse, R4 ;  /* 0x00000019ff057219 */ /* 0x080fe40000011604 */
[----:B------:R-:W-:Y:S01]  /*34c0*/  SHF.L.U32 R25, R10, R25, RZ ;  /* 0x000000190a197219 */ /* 0x000fe200000006ff */
[----:B------:R-:W0:Y:S01]  /*34d0*/  LDC R29, c[0x0][0x638] ;  /* 0x00018e00ff1d7b82 */ /* 0x000e220000000800 */
[----:B------:R-:W-:Y:S01]  /*34e0*/  LOP3.LUT R30, RZ, R7, RZ, 0x33, !PT ;  /* 0x00000007ff1e7212 */ /* 0x000fe200078e33ff */
[----:B------:R-:W-:-:S06]  /*34f0*/  IMAD.MOV.U32 R4, RZ, RZ, R20 ;  /* 0x000000ffff047224 */ /* 0x000fcc00078e0014 */
[----:B------:R-:W0:Y:S01]  /*3500*/  LDC R31, c[0x0][0x610] ;  /* 0x00018400ff1f7b82 */ /* 0x000e220000000800 */
[----:B--23--:R-:W-:Y:S05]  /*3510*/  @!P0 BRA `(.L_x_50) ;  /* 0x0000000000288947 */ /* 0x00cfea0003800000 */
[----:B------:R-:W2:Y:S02]  /*3520*/  LDC R7, c[0x0][0x64c] ;  /* 0x00019300ff077b82 */ /* 0x000ea40000000800 */
[----:B--2---:R-:W-:-:S05]  /*3530*/  IADD3 R7, P0, R20, R7, RZ ;  /* 0x0000000714077210 */ /* 0x004fca0007f1e0ff */
        /* <DEDUP_REMOVED lines=8> */
.L_x_50:
[----:B------:R-:W-:Y:S01]  /*35c0*/  ISETP.NE.AND P0, PT, R19, 0x1, PT ;  /* 0x000000011300780c */ /* 0x000fe20003f05270 */
[----:B-1----:R-:W-:Y:S01]  /*35d0*/  VIADD R9, R22, 0xffffffff ;  /* 0xffffffff16097836 */ /* 0x002fe20000000000 */
[----:B----4-:R-:W-:Y:S01]  /*35e0*/  SHF.R.U64 R5, R4, R28, R5 ;  /* 0x0000001c04057219 */ /* 0x010fe20000001205 */
[----:B------:R-:W-:Y:S01]  /*35f0*/  IMAD.MOV R21, RZ, RZ, -R21 ;  /* 0x000000ffff157224 */ /* 0x000fe200078e0a15 */
[----:B------:R-:W-:Y:S01]  /*3600*/  LOP3.LUT R4, R15, R30, RZ, 0xc0, !PT ;  /* 0x0000001e0f047212 */ /* 0x000fe200078ec0ff */
[----:B------:R-:W-:Y:S02]  /*3610*/  IMAD.MOV.U32 R8, RZ, RZ, 0x1 ;  /* 0x00000001ff087424 */ /* 0x000fe400078e00ff */
[----:B------:R-:W-:Y:S02]  /*3620*/  IMAD.MOV R7, RZ, RZ, -R5 ;  /* 0x000000ffff077224 */ /* 0x000fe400078e0a05 */
[----:B------:R-:W-:Y:S01]  /*3630*/  IMAD R13, R25, R5, R4 ;  /* 0x00000005190d7224 */ /* 0x000fe200078e0204 */
[----:B------:R-:W-:Y:S01]  /*3640*/  LOP3.LUT R5, R12, R9, RZ, 0xc0, !PT ;  /* 0x000000090c057212 */ /* 0x000fe200078ec0ff */
[----:B0-----:R-:W-:-:S02]  /*3650*/  IMAD R4, R7, R29, R20 ;  /* 0x0000001d07047224 */ /* 0x001fc400078e0214 */
[----:B------:R-:W-:Y:S02]  /*3660*/  @P0 IMAD R24, R23, R21, R6 ;  /* 0x0000001517180224 */ /* 0x000fe400078e0206 */
[----:B------:R-:W-:Y:S02]  /*3670*/  IMAD R4, R4, R22, R5 ;  /* 0x0000001604047224 */ /* 0x000fe400078e0205 */
[----:B------:R-:W-:Y:S02]  /*3680*/  IMAD R13, R13, R31, R24 ;  /* 0x0000001f0d0d7224 */ /* 0x000fe400078e0218 */
[----:B------:R-:W-:-:S03]  /*3690*/  IMAD.MOV.U32 R7, RZ, RZ, R14 ;  /* 0x000000ffff077224 */ /* 0x000fc600078e000e */
[----:B------:R-:W-:Y:S02]  /*36a0*/  SEL R20, R4, R13, !P0 ;  /* 0x0000000d04147207 */ /* 0x000fe40004000000 */
[----:B------:R-:W-:-:S07]  /*36b0*/  SEL R13, R13, R4, !P0 ;  /* 0x000000040d0d7207 */ /* 0x000fce0004000000 */
.L_x_48:
[----:B------:R-:W-:-:S08]  /*36c0*/  NOP ;  /* 0x0000000000007918 */ /* 0x000fd00000000000 */
[----:B------:R-:W0:-:S00]  /*36d0*/  USETMAXREG.DEALLOC.CTAPOOL 0x28 ;  /* 0x00000028000079c8 */ /* 0x000e0000080e0500 */
[----:B0-----:R-:W-:-:S13]  /*36e0*/  ISETP.NE.AND P0, PT, R0, RZ, PT ;  /* 0x000000ff0000720c */ /* 0x001fda0003f05270 */
[----:B------:R-:W-:Y:S05]  /*36f0*/  @P0 EXIT ;  /* 0x000000000000094d */ /* 0x000fea0003800000 */
[----:B------:R-:W-:Y:S01]  /*3700*/  LOP3.LUT P0, RZ, R8, 0xff, RZ, 0xc0, !PT ;  /* 0x000000ff08ff7812 */ /* 0x000fe2000780c0ff */
[----:B------:R-:W-:Y:S02]  /*3710*/  IMAD.MOV.U32 R0, RZ, RZ, 0x1 ;  /* 0x00000001ff007424 */ /* 0x000fe400078e00ff */
[----:B------:R-:W-:-:S10]  /*3720*/  IMAD.MOV.U32 R11, RZ, RZ, RZ ;  /* 0x000000ffff0b7224 */ /* 0x000fd400078e00ff */
[----:B------:R-:W-:Y:S05]  /*3730*/  @!P0 BRA `(.L_x_51) ;  /* 0x0000000c001c8947 */ /* 0x000fea0003800000 */
[----:B------:R-:W0:Y:S01]  /*3740*/  LDC R0, c[0x0][0x28c] ;  /* 0x0000a300ff007b82 */ /* 0x000e220000000800 */
[----:B------:R-:W-:Y:S01]  /*3750*/  LOP3.LUT P0, RZ, R2, 0x1f, RZ, 0xc0, !PT ;  /* 0x0000001f02ff7812 */ /* 0x000fe2000780c0ff */
[----:B------:R-:W-:Y:S01]  /*3760*/  ULDC UR5, c[0x0][0x658] ;  /* 0x0001960000057ab9 */ /* 0x000fe20000000800 */
[----:B------:R-:W-:Y:S01]  /*3770*/  UMOV UR6, 0xffffffff ;  /* 0xffffffff00067882 */ /* 0x000fe20000000000 */
[----:B------:R-:W-:Y:S01]  /*3780*/  BSSY B0, `(.L_x_51) ;  /* 0x00000c2000007945 */ /* 0x000fe20003800000 */
[----:B------:R-:W-:Y:S01]  /*3790*/  USHF.L.U32 UR6, UR6, UR5, URZ ;  /* 0x0000000506067299 */ /* 0x000fe2000800063f */
[C---:B------:R-:W-:Y:S01]  /*37a0*/  ISETP.NE.AND P2, PT, R3.reuse, RZ, PT ;  /* 0x000000ff0300720c */ /* 0x040fe20003f45270 */
[----:B------:R-:W-:Y:S01]  /*37b0*/  IMAD.MOV.U32 R12, RZ, RZ, 0x1 ;  /* 0x00000001ff0c7424 */ /* 0x000fe200078e00ff */
[----:B------:R-:W-:Y:S01]  /*37c0*/  ISETP.NE.OR P0, PT, R3, RZ, !P0 ;  /* 0x000000ff0300720c */ /* 0x000fe20004705670 */
[----:B------:R-:W-:Y:S01]  /*37d0*/  IMAD.MOV.U32 R11, RZ, RZ, RZ ;  /* 0x000000ffff0b7224 */ /* 0x000fe200078e00ff */
[----:B------:R-:W-:Y:S01]  /*37e0*/  LOP3.LUT R10, R18, 0x2, RZ, 0xfc, !PT ;  /* 0x00000002120a7812 */ /* 0x000fe200078efcff */
[----:B------:R-:W-:Y:S01]  /*37f0*/  ULDC UR4, c[0x0][0x600] ;  /* 0x0001800000047ab9 */ /* 0x000fe20000000800 */
[----:B------:R-:W-:Y:S01]  /*3800*/  UMOV UR7, 0x1 ;  /* 0x0000000100077882 */ /* 0x000fe20000000000 */
[----:B------:R-:W-:-:S02]  /*3810*/  UIADD3 UR15, UR4, -0x1, URZ ;  /* 0xffffffff040f7890 */ /* 0x000fc4000fffe03f */
[----:B------:R-:W-:Y:S02]  /*3820*/  USHF.L.U32 UR17, UR7, UR5, URZ ;  /* 0x0000000507117299 */ /* 0x000fe4000800063f */
[----:B------:R-:W-:Y:S01]  /*3830*/  ULOP3.LUT UR16, URZ, UR6, URZ, 0x33, !UPT ;  /* 0x000000063f107292 */ /* 0x000fe2000f8e333f */
[----:B------:R-:W-:Y:S01]  /*3840*/  ULDC.64 UR20, c[0x0][0x198] ;  /* 0x0000660000147ab9 */ /* 0x000fe20000000a00 */
[----:B0-----:R-:W-:-:S05]  /*3850*/  VIADD R0, R0, 0x1f ;  /* 0x0000001f00007836 */ /* 0x001fca0000000000 */
[----:B------:R-:W-:-:S04]  /*3860*/  SHF.R.S32.HI R5, RZ, 0x1f, R0 ;  /* 0x0000001fff057819 */ /* 0x000fc80000011400 */
[----:B------:R-:W-:Y:S01]  /*3870*/  LEA.HI R5, R5, R0, RZ, 0x5 ;  /* 0x0000000005057211 */ /* 0x000fe200078f28ff */
[----:B------:R-:W-:-:S03]  /*3880*/  IMAD.MOV.U32 R0, RZ, RZ, 0x1 ;  /* 0x00000001ff007424 */ /* 0x000fc600078e00ff */
[----:B------:R-:W-:-:S05]  /*3890*/  SHF.R.S32.HI R8, RZ, 0x5, R5 ;  /* 0x00000005ff087819 */ /* 0x000fca0000011405 */
[----:B------:R-:W-:-:S07]  /*38a0*/  VIADD R9, R8, 0x1 ;  /* 0x0000000108097836 */ /* 0x000fce0000000000 */
.L_x_63:
[----:B------:R-:W-:-:S03]  /*38b0*/  UMOV UR4, 0xffffffff ;  /* 0xffffffff00047882 */ /* 0x000fc60000000000 */
[----:B------:R-:W-:Y:S05]  /*38c0*/  BRA.DIV UR4, `(.L_x_52) ;  /* 0x0000001a04987947 */ /* 0x000fea000b800000 */
[----:B------:R-:W-:-:S13]  /*38d0*/  ELECT P6, URZ, PT ;  /* 0x00000000003f782f */ /* 0x000fda00038c0000 */
.L_x_95:
[----:B------:R-:W0:Y:S01]  /*38e0*/  LDC R2, c[0x0][0x28c] ;  /* 0x0000a300ff027b82 */ /* 0x000e220000000800 */
[----:B------:R-:W-:Y:S01]  /*38f0*/  BSSY B1, `(.L_x_53) ;  /* 0x0000037000017945 */ /* 0x000fe20003800000 */
[----:B0-----:R-:W-:-:S13]  /*3900*/  ISETP.LT.OR P6, PT, R2, 0x1, !P6 ;  /* 0x000000010200780c */ /* 0x001fda00077c1670 */
[----:B------:R-:W-:Y:S05]  /*3910*/  @P6 BRA `(.L_x_54) ;  /* 0x0000000000d06947 */ /* 0x000fea0003800000 */
[----:B------:R-:W-:Y:S02]  /*3920*/  IMAD.SHL.U32 R20, R20, 0x10, RZ ;  /* 0x0000001014147824 */ /* 0x000fe400078e00ff */
[----:B------:R-:W-:Y:S02]  /*3930*/  IMAD.SHL.U32 R13, R13, 0x80, RZ ;  /* 0x000000800d0d7824 */ /* 0x000fe400078e00ff */
[----:B------:R-:W-:Y:S02]  /*3940*/  IMAD.MOV.U32 R21, RZ, RZ, RZ ;  /* 0x000000ffff157224 */ /* 0x000fe400078e00ff */
[----:B------:R-:W-:Y:S02]  /*3950*/  IMAD.MOV.U32 R2, RZ, RZ, R9 ;  /* 0x000000ffff027224 */ /* 0x000fe400078e0009 */
[----:B------:R-:W-:Y:S02]  /*3960*/  IMAD.MOV.U32 R3, RZ, RZ, R0 ;  /* 0x000000ffff037224 */ /* 0x000fe400078e0000 */
[----:B------:R-:W-:-:S07]  /*3970*/  IMAD.MOV.U32 R4, RZ, RZ, R11 ;  /* 0x000000ffff047224 */ /* 0x000fce00078e000b */
.L_x_58:
[----:B------:R-:W0:Y:S01]  /*3980*/  S2R R6, SR_CgaCtaId ;  /* 0x0000000000067919 */ /* 0x000e220000008800 */
[----:B------:R-:W-:-:S04]  /*3990*/  MOV R5, 0x400 ;  /* 0x0000040000057802 */ /* 0x000fc80000000f00 */
[----:B0-----:R-:W-:Y:S02]  /*39a0*/  LEA R15, R6, R5, 0x18 ;  /* 0x00000005060f7211 */ /* 0x001fe400078ec0ff */
[----:B------:R-:W-:Y:S01]  /*39b0*/  SHF.L.U32 R5, R3, 0x1f, RZ ;  /* 0x0000001f03057819 */ /* 0x000fe200000006ff */
[----:B------:R-:W0:Y:S02]  /*39c0*/  @!P2 LDC R6, c[0x0][0x500] ;  /* 0x00014000ff06ab82 */ /* 0x000e240000000800 */
[----:B------:R-:W-:-:S04]  /*39d0*/  IMAD R14, R4, 0x8, R15 ;  /* 0x00000008040e7824 */ /* 0x000fc800078e020f */
[----:B------:R-:W1:Y:S02]  /*39e0*/  SYNCS.PHASECHK.TRANS64.TRYWAIT P1, [R14+URZ+0xc8], R5 ;  /* 0x0000c8050e0075a7 */ /* 0x000e64000802017f */
[----:B-1----:R-:W-:Y:S05]  /*39f0*/  @!P1 BRA `(.L_x_55) ;  /* 0x00000018006c9947 */ /* 0x002fea0003800000 */
.L_x_96:
[----:B-1----:R-:W-:Y:S01]  /*3a00*/  PRMT R5, R10, 0x9910, RZ ;  /* 0x000099100a057816 */ /* 0x002fe200000000ff */
[----:B0-----:R0:W-:Y:S03]  /*3a10*/  @!P2 SYNCS.ARRIVE.TRANS64 RZ, [R14+URZ], R6 ;  /* 0x000000060effa9a7 */ /* 0x0011e6000800003f */
[----:B------:R-:W-:-:S13]  /*3a20*/  ISETP.NE.AND P1, PT, R5, 0x2, PT ;  /* 0x000000020500780c */ /* 0x000fda0003f25270 */
[----:B0-----:R-:W-:Y:S05]  /*3a30*/  @P1 BRA `(.L_x_56) ;  /* 0x0000000000041947 */ /* 0x001fea0003800000 */
[----:B------:R-:W-:Y:S01]  /*3a40*/  BPT.TRAP 0x1 ;  /* 0x000000040000795c */ /* 0x000fe20000300000 */
.L_x_56:
[----:B------:R-:W-:Y:S05]  /*3a50*/  @P0 BRA `(.L_x_57) ;  /* 0x0000000000040947 */ /* 0x000fea0003800000 */
[----:B------:R-:W-:Y:S01]  /*3a60*/  BPT.TRAP 0x1 ;  /* 0x000000040000795c */ /* 0x000fe20000300000 */
.L_x_57:
[--C-:B------:R-:W-:Y:S01]  /*3a70*/  IMAD R5, R4, 0x2000, R15.reuse ;  /* 0x0000200004057824 */ /* 0x100fe200078e020f */
[----:B------:R-:W-:Y:S01]  /*3a80*/  R2UR UR9, R14 ;  /* 0x000000000e0972ca */ /* 0x000fe200000e0000 */
[----:B------:R-:W-:Y:S01]  /*3a90*/  IMAD R15, R4, 0x400, R15 ;  /* 0x00000400040f7824 */ /* 0x000fe200078e020f */
[----:B------:R-:W-:Y:S01]  /*3aa0*/  UIADD3 UR4, UP0, UR20, 0xf0, URZ ;  /* 0x000000f014047890 */ /* 0x000fe2000ff1e03f */
[----:B------:R-:W-:Y:S01]  /*3ab0*/  VIADD R2, R2, 0xffffffff ;  /* 0xffffffff02027836 */ /* 0x000fe20000000000 */
[----:B------:R-:W-:Y:S01]  /*3ac0*/  R2UR UR5, R5 ;  /* 0x00000000050572ca */ /* 0x000fe200000e0000 */
[----:B------:R-:W-:Y:S01]  /*3ad0*/  UIADD3 UR22, UP1, UR20, 0x1f0, URZ ;  /* 0x000001f014167890 */ /* 0x000fe2000ff3e03f */
[----:B------:R-:W-:Y:S01]  /*3ae0*/  R2UR UR8, R15 ;  /* 0x000000000f0872ca */ /* 0x000fe200000e0000 */
[----:B------:R-:W-:Y:S01]  /*3af0*/  VIADD R4, R4, 0x1 ;  /* 0x0000000104047836 */ /* 0x000fe20000000000 */
[----:B------:R-:W-:Y:S01]  /*3b00*/  R2UR UR11, R13 ;  /* 0x000000000d0b72ca */ /* 0x000fe200000e0000 */
[----:B------:R-:W-:Y:S01]  /*3b10*/  UIADD3.X UR23, URZ, UR21, URZ, UP1, !UPT ;  /* 0x000000153f177290 */ /* 0x000fe20008ffe43f */
[----:B------:R-:W-:Y:S01]  /*3b20*/  R2UR UR10, R21 ;  /* 0x00000000150a72ca */ /* 0x000fe200000e0000 */
[----:B------:R-:W-:Y:S01]  /*3b30*/  UMOV UR6, 0x0 ;  /* 0x0000000000067882 */ /* 0x000fe20000000000 */
[----:B------:R-:W-:Y:S01]  /*3b40*/  R2UR UR12, R7 ;  /* 0x00000000070c72ca */ /* 0x000fe200000e0000 */
[----:B------:R-:W-:Y:S01]  /*3b50*/  UMOV UR7, 0x10000000 ;  /* 0x1000000000077882 */ /* 0x000fe20000000000 */
[----:B------:R-:W-:Y:S01]  /*3b60*/  R2UR UR18, R20 ;  /* 0x00000000141272ca */ /* 0x000fe200000e0000 */
[----:B------:R-:W-:Y:S01]  /*3b70*/  VIADD R21, R21, 0x20 ;  /* 0x0000002015157836 */ /* 0x000fe20000000000 */
[----:B------:R-:W-:Y:S01]  /*3b80*/  ISETP.GT.AND P3, PT, R2, 0x1, PT ;  /* 0x000000010200780c */ /* 0x000fe20003f64270 */
[----:B------:R-:W-:Y:S01]  /*3b90*/  UIADD3 UR13, UR5, 0x280, URZ ;  /* 0x00000280050d7890 */ /* 0x000fe2000fffe03f */
[----:B------:R-:W-:Y:S01]  /*3ba0*/  ISETP.NE.AND P1, PT, R4, 0x19, PT ;  /* 0x000000190400780c */ /* 0x000fe20003f25270 */
[----:B------:R-:W-:-:S02]  /*3bb0*/  UIADD3.X UR5, URZ, UR21, URZ, UP0, !UPT ;  /* 0x000000153f057290 */ /* 0x000fc400087fe43f */
[----:B------:R-:W-:Y:S01]  /*3bc0*/  UIADD3 UR14, UR8, 0x32280, URZ ;  /* 0x00032280080e7890 */ /* 0x000fe2000fffe03f */
[----:B------:R-:W-:Y:S02]  /*3bd0*/  SEL R6, RZ, 0x1, P1 ;  /* 0x00000001ff067807 */ /* 0x000fe40000800000 */
[----:B------:R-:W-:Y:S01]  /*3be0*/  UMOV UR8, UR13 ;  /* 0x0000000d00087c82 */ /* 0x000fe20008000000 */
[----:B------:R-:W-:Y:S02]  /*3bf0*/  SEL R4, R4, RZ, P1 ;  /* 0x000000ff04047207 */ /* 0x000fe40000800000 */
[----:B------:R-:W-:Y:S01]  /*3c00*/  LOP3.LUT R3, R3, R6, RZ, 0x3c, !PT ;  /* 0x0000000603037212 */ /* 0x000fe200078e3cff */
[----:B------:R0:W-:Y:S02]  /*3c10*/  UTMALDG.3D [UR8], [UR4], desc[UR6] ;  /* 0x00000608040075b4 */ /* 0x0001e40008011000 */
[----:B0-----:R-:W-:Y:S01]  /*3c20*/  UMOV UR8, UR14 ;  /* 0x0000000e00087c82 */ /* 0x001fe20008000000 */
[----:B------:R-:W-:-:S02]  /*3c30*/  UMOV UR11, UR18 ;  /* 0x00000012000b7c82 */ /* 0x000fc40008000000 */
[----:B------:R0:W-:Y:S02]  /*3c40*/  UTMALDG.3D [UR8], [UR22], desc[UR6] ;  /* 0x00000608160075b4 */ /* 0x0001e40008011000 */
[----:B0-----:R-:W-:Y:S05]  /*3c50*/  @P3 BRA `(.L_x_58) ;  /* 0xfffffffc00483947 */ /* 0x001fea000383ffff */
.L_x_54:
[----:B------:R-:W-:Y:S05]  /*3c60*/  BSYNC B1 ;  /* 0x0000000000017941 */ /* 0x000fea0003800000 */
.L_x_53:
[----:B------:R-:W-:Y:S01]  /*3c70*/  LOP3.LUT P3, RZ, R12, 0xff, RZ, 0xc0, !PT ;  /* 0x000000ff0cff7812 */ /* 0x000fe2000786c0ff */
[----:B------:R-:W-:Y:S01]  /*3c80*/  IMAD.IADD R4, R8, 0x1, R11 ;  /* 0x0000000108047824 */ /* 0x000fe200078e020b */
[----:B------:R-:W-:Y:S01]  /*3c90*/  IADD3 R16, P4, R16, UR36, RZ ;  /* 0x0000002410107c10 */ /* 0x000fe2000ff9e0ff */
[----:B------:R-:W-:Y:S01]  /*3ca0*/  ULDC.64 UR4, c[0x0][0x650] ;  /* 0x0001940000047ab9 */ /* 0x000fe20000000a00 */
[----:B------:R-:W-:Y:S01]  /*3cb0*/  BSSY B1, `(.L_x_59) ;  /* 0x000006c000017945 */ /* 0x000fe20003800000 */
[----:B------:R-:W-:Y:S01]  /*3cc0*/  IMAD.MOV.U32 R13, RZ, RZ, -0x1 ;  /* 0xffffffffff0d7424 */ /* 0x000fe200078e00ff */
[----:B------:R-:W-:Y:S01]  /*3cd0*/  ISETP.GT.U32.AND P1, PT, R4, 0x18, PT ;  /* 0x000000180400780c */ /* 0x000fe20003f24070 */
[----:B------:R-:W-:Y:S01]  /*3ce0*/  IMAD.MOV.U32 R20, RZ, RZ, -0x1 ;  /* 0xffffffffff147424 */ /* 0x000fe200078e00ff */
[----:B------:R-:W-:Y:S01]  /*3cf0*/  IADD3.X R17, R17, UR42, RZ, P4, !PT ;  /* 0x0000002a11117c10 */ /* 0x000fe2000a7fe4ff */
[----:B------:R-:W-:Y:S01]  /*3d00*/  IMAD.MOV.U32 R7, RZ, RZ, -0x1 ;  /* 0xffffffffff077424 */ /* 0x000fe200078e00ff */
[----:B------:R-:W-:-:S02]  /*3d10*/  ISETP.LT.U32.AND P1, PT, R8, 0x19, P1 ;  /* 0x000000190800780c */ /* 0x000fc40000f21070 */
[----:B------:R-:W-:Y:S01]  /*3d20*/  PRMT R12, RZ, 0x7610, R12 ;  /* 0x00007610ff0c7816 */ /* 0x000fe2000000000c */
[----:B------:R-:W0:Y:S01]  /*3d30*/  @P3 S2R R3, SR_CgaCtaId ;  /* 0x0000000000033919 */ /* 0x000e220000008800 */
[----:B------:R-:W-:-:S04]  /*3d40*/  @P3 MOV R2, 0x400 ;  /* 0x0000040000023802 */ /* 0x000fc80000000f00 */
[----:B0-----:R-:W-:Y:S01]  /*3d50*/  @P3 LEA R5, R3, R2, 0x18 ;  /* 0x0000000203053211 */ /* 0x001fe200078ec0ff */
[----:B------:R-:W-:-:S03]  /*3d60*/  IMAD.WIDE.U32 R2, R4, 0x51eb851f, RZ ;  /* 0x51eb851f04027825 */ /* 0x000fc600078e00ff */
[----:B------:R0:W-:Y:S01]  /*3d70*/  @P3 SYNCS.ARRIVE.TRANS64.A1T0 RZ, [R5+URZ+0x1a8], RZ ;  /* 0x0001a8ff05ff39a7 */ /* 0x0001e2000810003f */
[----:B------:R-:W-:Y:S02]  /*3d80*/  ISETP.GE.U32.AND P3, PT, R8, 0x19, PT ;  /* 0x000000190800780c */ /* 0x000fe40003f66070 */
[----:B------:R-:W-:Y:S02]  /*3d90*/  PRMT R2, RZ, 0x7610, R2 ;  /* 0x00007610ff027816 */ /* 0x000fe40000000002 */
[----:B0-----:R-:W-:Y:S02]  /*3da0*/  SHF.R.U32.HI R5, RZ, 0x3, R3 ;  /* 0x00000003ff057819 */ /* 0x001fe40000011603 */
[----:B------:R-:W-:Y:S02]  /*3db0*/  SEL R3, RZ, 0x1, !P1 ;  /* 0x00000001ff037807 */ /* 0x000fe40004800000 */
[----:B------:R-:W-:Y:S01]  /*3dc0*/  ISETP.GE.U32.AND P1, PT, R16, UR4, PT ;  /* 0x0000000410007c0c */ /* 0x000fe2000bf26070 */
[----:B------:R-:W-:Y:S01]  /*3dd0*/  IMAD R11, R5, -0x19, R4 ;  /* 0xffffffe7050b7824 */ /* 0x000fe200078e0204 */
[----:B------:R-:W-:-:S02]  /*3de0*/  LOP3.LUT R0, R0, R3, RZ, 0x3c, !PT ;  /* 0x0000000300007212 */ /* 0x000fc400078e3cff */
[----:B------:R-:W-:Y:S02]  /*3df0*/  ISETP.GE.U32.AND.EX P1, PT, R17, UR5, PT, P1 ;  /* 0x0000000511007c0c */ /* 0x000fe4000bf26110 */
[----:B------:R-:W-:-:S11]  /*3e00*/  @P3 LOP3.LUT R0, R0, 0x1, R5, 0x78, !PT ;  /* 0x0000000100003812 */ /* 0x000fd600078e7805 */
[----:B------:R-:W-:Y:S05]  /*3e10*/  @P1 BRA `(.L_x_60) ;  /* 0x0000000400541947 */ /* 0x000fea0003800000 */
[----:B------:R-:W-:Y:S01]  /*3e20*/  ULDC.64 UR4, c[0x0][0x628] ;  /* 0x00018a0000047ab9 */ /* 0x000fe20000000a00 */
[----:B------:R-:W0:Y:S01]  /*3e30*/  S2R R14, SR_CTAID.X ;  /* 0x00000000000e7919 */ /* 0x000e220000002500 */
[----:B------:R-:W-:Y:S01]  /*3e40*/  ISETP.NE.U32.AND P1, PT, RZ, UR4, PT ;  /* 0x00000004ff007c0c */ /* 0x000fe2000bf25070 */
[----:B------:R-:W-:Y:S01]  /*3e50*/  ULDC UR7, c[0x0][0x630] ;  /* 0x00018c0000077ab9 */ /* 0x000fe20000000800 */
[----:B------:R-:W-:Y:S01]  /*3e60*/  IMAD.MOV.U32 R2, RZ, RZ, R16 ;  /* 0x000000ffff027224 */ /* 0x000fe200078e0010 */
[----:B------:R-:W1:Y:S01]  /*3e70*/  S2R R13, SR_CTAID.Y ;  /* 0x00000000000d7919 */ /* 0x000e620000002600 */
[----:B------:R-:W-:Y:S01]  /*3e80*/  ISETP.NE.AND.EX P1, PT, RZ, UR5, PT, P1 ;  /* 0x00000005ff007c0c */ /* 0x000fe2000bf25310 */
[----:B------:R-:W-:-:S12]  /*3e90*/  IMAD.MOV.U32 R3, RZ, RZ, R17 ;  /* 0x000000ffff037224 */ /* 0x000fd800078e0011 */
[----:B------:R-:W-:Y:S05]  /*3ea0*/  @!P1 BRA `(.L_x_61) ;  /* 0x0000000000289947 */ /* 0x000fea0003800000 */
[----:B------:R-:W-:Y:S02]  /*3eb0*/  ULDC UR6, c[0x0][0x634] ;  /* 0x00018d0000067ab9 */ /* 0x000fe40000000800 */
[----:B------:R-:W-:-:S05]  /*3ec0*/  IADD3 R7, P1, R16, UR6, RZ ;  /* 0x0000000610077c10 */ /* 0x000fca000ff3e0ff */
[----:B------:R-:W-:-:S04]  /*3ed0*/  IMAD.X R15, RZ, RZ, R17, P1 ;  /* 0x000000ffff0f7224 */ /* 0x000fc800008e0611 */
[----:B------:R-:W-:-:S04]  /*3ee0*/  IMAD.WIDE.U32 R4, R15, UR4, RZ ;  /* 0x000000040f047c25 */ /* 0x000fc8000f8e00ff */
[----:B------:R-:W-:-:S04]  /*3ef0*/  IMAD.WIDE.U32 R4, P1, R7, UR5, R4 ;  /* 0x0000000507047c25 */ /* 0x000fc8000f820004 */
[----:B------:R-:W-:-:S04]  /*3f00*/  IMAD.WIDE.U32 R6, R7, UR4, RZ ;  /* 0x0000000407067c25 */ /* 0x000fc8000f8e00ff */
[----:B------:R-:W-:Y:S01]  /*3f10*/  IMAD.X R3, RZ, RZ, RZ, P1 ;  /* 0x000000ffff037224 */ /* 0x000fe200008e06ff */
[----:B------:R-:W-:Y:S01]  /*3f20*/  IADD3 RZ, P1, R7, R4, RZ ;  /* 0x0000000407ff7210 */ /* 0x000fe20007f3e0ff */
[----:B------:R-:W-:-:S04]  /*3f30*/  IMAD.MOV.U32 R2, RZ, RZ, R5 ;  /* 0x000000ffff027224 */ /* 0x000fc800078e0005 */
[----:B------:R-:W-:-:S08]  /*3f40*/  IMAD.WIDE.U32.X R2, R15, UR5, R2, P1 ;  /* 0x000000050f027c25 */ /* 0x000fd000088e0402 */
.L_x_61:
[--C-:B------:R-:W-:Y:S01]  /*3f50*/  SHF.R.U64 R6, R2, UR7, R3.reuse ;  /* 0x0000000702067c19 */ /* 0x100fe20008001203 */
[----:B------:R-:W-:Y:S01]  /*3f60*/  ULDC.64 UR4, c[0x0][0x620] ;  /* 0x0001880000047ab9 */ /* 0x000fe20000000a00 */
[----:B------:R-:W-:Y:S01]  /*3f70*/  SHF.R.U32.HI R2, RZ, UR7, R3 ;  /* 0x00000007ff027c19 */ /* 0x000fe20008011603 */
[----:B------:R-:W2:Y:S01]  /*3f80*/  LDC R25, c[0x0][0x144] ;  /* 0x00005100ff197b82 */ /* 0x000ea20000000800 */
[----:B------:R-:W-:Y:S01]  /*3f90*/  IADD3 R5, P1, RZ, -R6, RZ ;  /* 0x80000006ff057210 */ /* 0x000fe20007f3e0ff */
[----:B------:R-:W-:Y:S01]  /*3fa0*/  ULDC.64 UR8, c[0x0][0x640] ;  /* 0x0001900000087ab9 */ /* 0x000fe20000000a00 */
[----:B0-----:R-:W-:Y:S01]  /*3fb0*/  I2FP.F32.U32 R7, R14 ;  /* 0x0000000e00077245 */ /* 0x001fe20000201000 */
[----:B------:R-:W-:Y:S02]  /*3fc0*/  ULDC UR6, c[0x0][0x608] ;  /* 0x0001820000067ab9 */ /* 0x000fe40000000800 */
[----:B------:R-:W-:Y:S01]  /*3fd0*/  IMAD.X R2, RZ, RZ, ~R2, P1 ;  /* 0x000000ffff027224 */ /* 0x000fe200008e0e02 */
[----:B------:R-:W-:Y:S01]  /*3fe0*/  ISETP.NE.U32.AND P1, PT, RZ, UR8, PT ;  /* 0x00000008ff007c0c */ /* 0x000fe2000bf25070 */
[----:B------:R-:W0:Y:S02]  /*3ff0*/  LDC R20, c[0x0][0x148] ;  /* 0x00005200ff147b82 */ /* 0x000e240000000800 */
[----:B------:R-:W-:Y:S01]  /*4000*/  IMAD R4, R2, UR4, RZ ;  /* 0x0000000402047c24 */ /* 0x000fe2000f8e02ff */
[----:B------:R-:W-:Y:S01]  /*4010*/  ISETP.NE.AND.EX P1, PT, RZ, UR9, PT, P1 ;  /* 0x00000009ff007c0c */ /* 0x000fe2000bf25310 */
[----:B------:R-:W-:Y:S01]  /*4020*/  IMAD.WIDE.U32 R2, R5, UR4, R16 ;  /* 0x0000000405027c25 */ /* 0x000fe2000f8e0010 */
[----:B------:R-:W-:-:S03]  /*4030*/  ULDC UR4, c[0x0][0x150] ;  /* 0x0000540000047ab9 */ /* 0x000fc60000000800 */
[----:B------:R-:W-:Y:S02]  /*4040*/  IMAD R5, R5, UR5, R4 ;  /* 0x0000000505057c24 */ /* 0x000fe4000f8e0204 */
[----:B------:R-:W-:Y:S01]  /*4050*/  FMUL R4, R7, UR4 ;  /* 0x0000000407047c20 */ /* 0x000fe20008400000 */
[----:B------:R-:W-:Y:S01]  /*4060*/  ULDC UR4, c[0x0][0x618] ;  /* 0x0001860000047ab9 */ /* 0x000fe20000000800 */
[----:B------:R-:W-:Y:S01]  /*4070*/  ULDC UR5, c[0x0][0x154] ;  /* 0x0000550000057ab9 */ /* 0x000fe20000000800 */
[----:B------:R-:W-:-:S03]  /*4080*/  IMAD.IADD R3, R3, 0x1, R5 ;  /* 0x0000000103037824 */ /* 0x000fc600078e0205 */
[----:B------:R-:W3:Y:S02]  /*4090*/  F2I.U32.TRUNC.NTZ R4, R4 ;  /* 0x0000000400047305 */ /* 0x000ee4000020f000 */
[----:B------:R-:W-:Y:S02]  /*40a0*/  SHF.R.U64 R7, R2, UR4, R3 ;  /* 0x0000000402077c19 */ /* 0x000fe40008001203 */
[----:B-1----:R-:W-:-:S05]  /*40b0*/  I2FP.F32.U32 R2, R13 ;  /* 0x0000000d00027245 */ /* 0x002fca0000201000 */
[----:B------:R-:W-:Y:S01]  /*40c0*/  FMUL R22, R2, UR5 ;  /* 0x0000000502167c20 */ /* 0x000fe20008400000 */
[----:B------:R-:W-:Y:S01]  /*40d0*/  SHF.R.U32.HI R2, RZ, UR4, R3 ;  /* 0x00000004ff027c19 */ /* 0x000fe20008011603 */
[----:B------:R-:W-:-:S03]  /*40e0*/  ULDC UR4, c[0x0][0x658] ;  /* 0x0001960000047ab9 */ /* 0x000fc60000000800 */
[--C-:B------:R-:W-:Y:S01]  /*40f0*/  SHF.R.U64 R21, R7, UR6, R2.reuse ;  /* 0x0000000607157c19 */ /* 0x100fe20008001202 */
[----:B------:R-:W1:Y:S01]  /*4100*/  F2I.U32.TRUNC.NTZ R22, R22 ;  /* 0x0000001600167305 */ /* 0x000e62000020f000 */
[----:B------:R-:W-:Y:S01]  /*4110*/  SHF.R.U32.HI R2, RZ, UR6, R2 ;  /* 0x00000006ff027c19 */ /* 0x000fe20008011602 */
[----:B---3--:R-:W-:-:S03]  /*4120*/  IMAD.MOV R4, RZ, RZ, -R4 ;  /* 0x000000ffff047224 */ /* 0x008fc600078e0a04 */
[----:B------:R-:W-:Y:S01]  /*4130*/  SHF.R.U64 R15, R21, UR4, R2 ;  /* 0x00000004150f7c19 */ /* 0x000fe20008001202 */
[----:B--2---:R-:W-:Y:S01]  /*4140*/  IMAD R14, R25, R4, R14 ;  /* 0x00000004190e7224 */ /* 0x004fe200078e020e */
[----:B------:R-:W-:-:S03]  /*4150*/  SHF.R.U32.HI R23, RZ, UR4, R2 ;  /* 0x00000004ff177c19 */ /* 0x000fc60008011602 */
[----:B------:R-:W-:Y:S02]  /*4160*/  IMAD.MOV.U32 R2, RZ, RZ, R15 ;  /* 0x000000ffff027224 */ /* 0x000fe400078e000f */
[----:B------:R-:W-:Y:S01]  /*4170*/  IMAD.MOV.U32 R3, RZ, RZ, R23 ;  /* 0x000000ffff037224 */ /* 0x000fe200078e0017 */
[----:B-1----:R-:W-:Y:S06]  /*4180*/  @!P1 BRA `(.L_x_62) ;  /* 0x0000000000289947 */ /* 0x002fec0003800000 */
[----:B------:R-:W-:Y:S02]  /*4190*/  ULDC UR4, c[0x0][0x64c] ;  /* 0x0001930000047ab9 */ /* 0x000fe40000000800 */
[----:B------:R-:W-:-:S05]  /*41a0*/  IADD3 R3, P1, R15, UR4, RZ ;  /* 0x000000040f037c10 */ /* 0x000fca000ff3e0ff */
[----:B------:R-:W-:-:S04]  /*41b0*/  IMAD.X R23, RZ, RZ, R23, P1 ;  /* 0x000000ffff177224 */ /* 0x000fc800008e0617 */
[----:B------:R-:W-:-:S04]  /*41c0*/  IMAD.WIDE.U32 R4, R23, UR8, RZ ;  /* 0x0000000817047c25 */ /* 0x000fc8000f8e00ff */
[----:B------:R-:W-:-:S04]  /*41d0*/  IMAD.WIDE.U32 R4, P1, R3, UR9, R4 ;  /* 0x0000000903047c25 */ /* 0x000fc8000f820004 */
[----:B------:R-:W-:-:S04]  /*41e0*/  IMAD.WIDE.U32 R2, R3, UR8, RZ ;  /* 0x0000000803027c25 */ /* 0x000fc8000f8e00ff */
[----:B------:R-:W-:Y:S01]  /*41f0*/  IMAD.MOV.U32 R2, RZ, RZ, R5 ;  /* 0x000000ffff027224 */ /* 0x000fe200078e0005 */
[----:B------:R-:W-:Y:S01]  /*4200*/  IADD3 RZ, P3, R3, R4, RZ ;  /* 0x0000000403ff7210 */ /* 0x000fe20007f7e0ff */
[----:B------:R-:W-:-:S04]  /*4210*/  IMAD.X R3, RZ, RZ, RZ, P1 ;  /* 0x000000ffff037224 */ /* 0x000fc800008e06ff */
[----:B------:R-:W-:-:S08]  /*4220*/  IMAD.WIDE.U32.X R2, R23, UR9, R2, P3 ;  /* 0x0000000917027c25 */ /* 0x000fd000098e0402 */
.L_x_62:
[----:B------:R-:W-:Y:S01]  /*4230*/  ISETP.NE.AND P1, PT, R19, 0x1, PT ;  /* 0x000000011300780c */ /* 0x000fe20003f25270 */
[----:B------:R-:W-:Y:S01]  /*4240*/  ULDC UR4, c[0x0][0x648] ;  /* 0x0001920000047ab9 */ /* 0x000fe20000000800 */
[----:B------:R-:W-:Y:S01]  /*4250*/  LOP3.LUT R21, R21, UR16, RZ, 0xc0, !PT ;  /* 0x0000001015157c12 */ /* 0x000fe2000f8ec0ff */
[----:B------:R-:W-:Y:S01]  /*4260*/  IMAD.MOV R22, RZ, RZ, -R22 ;  /* 0x000000ffff167224 */ /* 0x000fe200078e0a16 */
[----:B------:R-:W-:Y:S01]  /*4270*/  SHF.R.U64 R2, R2, UR4, R3 ;  /* 0x0000000402027c19 */ /* 0x000fe20008001203 */
[----:B------:R-:W-:Y:S01]  /*4280*/  ULDC UR4, c[0x0][0x638] ;  /* 0x00018e0000047ab9 */ /* 0x000fe20000000800 */
[----:B------:R-:W-:Y:S01]  /*4290*/  ULDC UR5, c[0x0][0x610] ;  /* 0x0001840000057ab9 */ /* 0x000fe20000000800 */
[----:B------:R-:W-:Y:S02]  /*42a0*/  IMAD.MOV.U32 R3, RZ, RZ, 0x1 ;  /* 0x00000001ff037424 */ /* 0x000fe400078e00ff */
[----:B------:R-:W-:Y:S02]  /*42b0*/  IMAD.MOV R4, RZ, RZ, -R2 ;  /* 0x000000ffff047224 */ /* 0x000fe400078e0a02 */
[----:B------:R-:W-:Y:S01]  /*42c0*/  IMAD R21, R2, UR17, R21 ;  /* 0x0000001102157c24 */ /* 0x000fe2000f8e0215 */
[----:B------:R-:W-:Y:S01]  /*42d0*/  LOP3.LUT R2, R7, UR15, RZ, 0xc0, !PT ;  /* 0x0000000f07027c12 */ /* 0x000fe2000f8ec0ff */
[----:B0-----:R-:W-:-:S02]  /*42e0*/  @P1 IMAD R14, R20, R22, R13 ;  /* 0x00000016140e1224 */ /* 0x001fc400078e020d */
[----:B------:R-:W-:Y:S01]  /*42f0*/  IMAD R15, R4, UR4, R15 ;  /* 0x00000004040f7c24 */ /* 0x000fe2000f8e020f */
[----:B------:R-:W-:Y:S01]  /*4300*/  ULDC UR4, c[0x0][0x600] ;  /* 0x0001800000047ab9 */ /* 0x000fe20000000800 */
[----:B------:R-:W-:Y:S02]  /*4310*/  IMAD R14, R21, UR5, R14 ;  /* 0x00000005150e7c24 */ /* 0x000fe4000f8e020e */
[--C-:B------:R-:W-:Y:S01]  /*4320*/  IMAD R15, R15, UR4, R2.reuse ;  /* 0x000000040f0f7c24 */ /* 0x100fe2000f8e0202 */
[----:B------:R-:W-:Y:S01]  /*4330*/  PRMT R2, R3, 0x7610, R2 ;  /* 0x0000761003027816 */ /* 0x000fe20000000002 */
[----:B------:R-:W-:-:S03]  /*4340*/  IMAD.MOV.U32 R7, RZ, RZ, R6 ;  /* 0x000000ffff077224 */ /* 0x000fc600078e0006 */
[----:B------:R-:W-:Y:S02]  /*4350*/  SEL R20, R15, R14, !P1 ;  /* 0x0000000e0f147207 */ /* 0x000fe40004800000 */
[----:B------:R-:W-:-:S07]  /*4360*/  SEL R13, R14, R15, !P1 ;  /* 0x0000000f0e0d7207 */ /* 0x000fce0004800000 */
.L_x_60:
[----:B------:R-:W-:Y:S05]  /*4370*/  BSYNC B1 ;  /* 0x0000000000017941 */ /* 0x000fea0003800000 */
.L_x_59:
[----:B------:R-:W-:-:S13]  /*4380*/  LOP3.LUT P1, RZ, R2, 0xff, RZ, 0xc0, !PT ;  /* 0x000000ff02ff7812 */ /* 0x000fda000782c0ff */
[----:B------:R-:W-:Y:S05]  /*4390*/  @P1 BRA `(.L_x_63) ;  /* 0xfffffff400441947 */ /* 0x000fea000383ffff */
[----:B------:R-:W-:Y:S05]  /*43a0*/  BSYNC B0 ;  /* 0x0000000000007941 */ /* 0x000fea0003800000 */
.L_x_51:
[----:B------:R-:W-:-:S03]  /*43b0*/  UMOV UR4, 0xffffffff ;  /* 0xffffffff00047882 */ /* 0x000fc60000000000 */
[----:B------:R-:W-:Y:S05]  /*43c0*/  BRA.DIV UR4, `(.L_x_64) ;  /* 0x00000012040c7947 */ /* 0x000fea000b800000 */
[----:B------:R-:W-:-:S13]  /*43d0*/  ELECT P6, URZ, PT ;  /* 0x00000000003f782f */ /* 0x000fda00038c0000 */
.L_x_99:
[----:B------:R-:W-:Y:S04]  /*43e0*/  BSSY B0, `(.L_x_65) ;  /* 0x00000e8000007945 */ /* 0x000fe80003800000 */
[----:B------:R-:W-:Y:S05]  /*43f0*/  @!P6 BRA `(.L_x_66) ;  /* 0x0000000c0098e947 */ /* 0x000fea0003800000 */
[----:B------:R-:W-:-:S04]  /*4400*/  LOP3.LUT R18, R18, 0x2, RZ, 0xfc, !PT ;  /* 0x0000000212127812 */ /* 0x000fc800078efcff */
[----:B------:R-:W-:-:S13]  /*4410*/  ISETP.NE.AND P0, PT, R18, 0x3, PT ;  /* 0x000000031200780c */ /* 0x000fda0003f05270 */
[----:B------:R-:W-:Y:S05]  /*4420*/  @!P0 BRA `(.L_x_67) ;  /* 0x0000000000048947 */ /* 0x000fea0003800000 */
[----:B------:R-:W-:Y:S01]  /*4430*/  BPT.TRAP 0x1 ;  /* 0x000000040000795c */ /* 0x000fe20000300000 */
.L_x_67:
[----:B------:R-:W0:Y:S01]  /*4440*/  S2R R3, SR_CgaCtaId ;  /* 0x0000000000037919 */ /* 0x000e220000008800 */
[----:B------:R-:W-:Y:S02]  /*4450*/  MOV R2, 0x400 ;  /* 0x0000040000027802 */ /* 0x000fe40000000f00 */
[----:B------:R-:W-:Y:S02]  /*4460*/  SHF.L.U32 R4, R0, 0x1f, RZ ;  /* 0x0000001f00047819 */ /* 0x000fe400000006ff */
[----:B0-----:R-:W-:-:S05]  /*4470*/  LEA R2, R3, R2, 0x18 ;  /* 0x0000000203027211 */ /* 0x001fca00078ec0ff */
[----:B------:R-:W-:-:S04]  /*4480*/  VIADD R2, R2, 0xc8 ;  /* 0x000000c802027836 */ /* 0x000fc80000000000 */
[C---:B------:R-:W-:Y:S02]  /*4490*/  IMAD R7, R11.reuse, 0x8, R2 ;  /* 0x000000080b077824 */ /* 0x040fe400078e0202 */
[----:B------:R-:W-:Y:S02]  /*44a0*/  VIADD R11, R11, 0x1 ;  /* 0x000000010b0b7836 */ /* 0x000fe40000000000 */
[----:B------:R-:W0:Y:S03]  /*44b0*/  SYNCS.PHASECHK.TRANS64.TRYWAIT P0, [R7+URZ], R4 ;  /* 0x00000004070075a7 */ /* 0x000e26000800017f */
[----:B------:R-:W-:-:S04]  /*44c0*/  ISETP.NE.AND P1, PT, R11, 0x19, PT ;  /* 0x000000190b00780c */ /* 0x000fc80003f25270 */
[----:B------:R-:W-:Y:S02]  /*44d0*/  SEL R3, RZ, 0x1, P1 ;  /* 0x00000001ff037807 */ /* 0x000fe40000800000 */
[----:B------:R-:W-:Y:S02]  /*44e0*/  SEL R11, R11, RZ, P1 ;  /* 0x000000ff0b0b7207 */ /* 0x000fe40000800000 */
[----:B------:R-:W-:-:S03]  /*44f0*/  LOP3.LUT R6, R0, R3, RZ, 0x3c, !PT ;  /* 0x0000000300067212 */ /* 0x000fc600078e3cff */
[----:B------:R-:W-:Y:S01]  /*4500*/  IMAD R8, R11, 0x8, R2 ;  /* 0x000000080b087824 */ /* 0x000fe200078e0202 */
[----:B------:R-:W-:Y:S01]  /*4510*/  SHF.L.U32 R5, R6, 0x1f, RZ ;  /* 0x0000001f06057819 */ /* 0x000fe200000006ff */
[----:B0-----:R-:W-:Y:S06]  /*4520*/  @!P0 BRA `(.L_x_68) ;  /* 0x0000000c00d48947 */ /* 0x001fec0003800000 */
.L_x_100:
[----:B------:R-:W1:Y:S01]  /*4530*/  SYNCS.PHASECHK.TRANS64.TRYWAIT P0, [R8+URZ], R5 ;  /* 0x00000005080075a7 */ /* 0x000e62000800017f */
[----:B------:R-:W-:-:S05]  /*4540*/  VIADD R0, R11, 0x1 ;  /* 0x000000010b007836 */ /* 0x000fca0000000000 */
[----:B------:R-:W-:-:S04]  /*4550*/  ISETP.NE.AND P1, PT, R0, 0x19, PT ;  /* 0x000000190000780c */ /* 0x000fc80003f25270 */
[----:B------:R-:W-:Y:S02]  /*4560*/  SEL R3, RZ, 0x1, P1 ;  /* 0x00000001ff037807 */ /* 0x000fe40000800000 */
[----:B0-----:R-:W-:Y:S02]  /*4570*/  SEL R7, R0, RZ, P1 ;  /* 0x000000ff00077207 */ /* 0x001fe40000800000 */
[----:B------:R-:W-:-:S03]  /*4580*/  LOP3.LUT R6, R6, R3, RZ, 0x3c, !PT ;  /* 0x0000000306067212 */ /* 0x000fc600078e3cff */
[----:B------:R-:W-:Y:S01]  /*4590*/  IMAD R9, R7, 0x8, R2 ;  /* 0x0000000807097824 */ /* 0x000fe200078e0202 */
[----:B------:R-:W-:Y:S01]  /*45a0*/  SHF.L.U32 R4, R6, 0x1f, RZ ;  /* 0x0000001f06047819 */ /* 0x000fe200000006ff */
[----:B-1----:R-:W-:Y:S06]  /*45b0*/  @!P0 BRA `(.L_x_69) ;  /* 0x0000000c00c48947 */ /* 0x002fec0003800000 */
.L_x_101:
[----:B------:R-:W1:Y:S01]  /*45c0*/  SYNCS.PHASECHK.TRANS64.TRYWAIT P0, [R9+URZ], R4 ;  /* 0x00000004090075a7 */ /* 0x000e62000800017f */
[----:B------:R-:W-:-:S05]  /*45d0*/  VIADD R0, R7, 0x1 ;  /* 0x0000000107007836 */ /* 0x000fca0000000000 */
[----:B------:R-:W-:-:S04]  /*45e0*/  ISETP.NE.AND P1, PT, R0, 0x19, PT ;  /* 0x000000190000780c */ /* 0x000fc80003f25270 */
[----:B------:R-:W-:Y:S02]  /*45f0*/  SEL R3, RZ, 0x1, P1 ;  /* 0x00000001ff037807 */ /* 0x000fe40000800000 */
[----:B------:R-:W-:Y:S02]  /*4600*/  SEL R7, R0, RZ, P1 ;  /* 0x000000ff00077207 */ /* 0x000fe40000800000 */
[----:B------:R-:W-:-:S03]  /*4610*/  LOP3.LUT R6, R6, R3, RZ, 0x3c, !PT ;  /* 0x0000000306067212 */ /* 0x000fc600078e3cff */
[----:B0-----:R-:W-:Y:S01]  /*4620*/  IMAD R8, R7, 0x8, R2 ;  /* 0x0000000807087824 */ /* 0x001fe200078e0202 */
[----:B------:R-:W-:Y:S01]  /*4630*/  SHF.L.U32 R5, R6, 0x1f, RZ ;  /* 0x0000001f06057819 */ /* 0x000fe200000006ff */
[----:B-1----:R-:W-:Y:S06]  /*4640*/  @!P0 BRA `(.L_x_70) ;  /* 0x0000000c00b48947 */ /* 0x002fec0003800000 */
.L_x_102:
        /* <DEDUP_REMOVED lines=9> */
.L_x_103:
        /* <DEDUP_REMOVED lines=9> */
.L_x_104:
        /* <DEDUP_REMOVED lines=9> */
.L_x_105:
        /* <DEDUP_REMOVED lines=9> */
.L_x_106:
        /* <DEDUP_REMOVED lines=9> */
.L_x_107:
        /* <DEDUP_REMOVED lines=9> */
.L_x_108:
        /* <DEDUP_REMOVED lines=9> */
.L_x_109:
        /* <DEDUP_REMOVED lines=9> */
.L_x_110:
        /* <DEDUP_REMOVED lines=9> */
.L_x_111:
        /* <DEDUP_REMOVED lines=9> */
.L_x_112:
        /* <DEDUP_REMOVED lines=9> */
.L_x_113:
        /* <DEDUP_REMOVED lines=9> */
.L_x_114:
        /* <DEDUP_REMOVED lines=9> */
.L_x_115:
        /* <DEDUP_REMOVED lines=9> */
.L_x_116:
        /* <DEDUP_REMOVED lines=9> */
.L_x_117:
        /* <DEDUP_REMOVED lines=9> */
.L_x_118:
        /* <DEDUP_REMOVED lines=9> */
.L_x_119:
        /* <DEDUP_REMOVED lines=9> */
.L_x_120:
        /* <DEDUP_REMOVED lines=9> */
.L_x_121:
[----:B------:R-:W1:Y:S01]  /*5100*/  SYNCS.PHASECHK.TRANS64.TRYWAIT P0, [R9+URZ], R4 ;  /* 0x00000004090075a7 */ /* 0x000e62000800017f */
[----:B------:R-:W-:-:S05]  /*5110*/  VIADD R0, R7, 0x1 ;  /* 0x0000000107007836 */ /* 0x000fca0000000000 */
[----:B------:R-:W-:-:S04]  /*5120*/  ISETP.NE.AND P1, PT, R0, 0x19, PT ;  /* 0x000000190000780c */ /* 0x000fc80003f25270 */
[----:B------:R-:W-:Y:S02]  /*5130*/  SEL R3, RZ, 0x1, P1 ;  /* 0x00000001ff037807 */ /* 0x000fe40000800000 */
[----:B------:R-:W-:Y:S02]  /*5140*/  SEL R7, R0, RZ, P1 ;  /* 0x000000ff00077207 */ /* 0x000fe40000800000 */
[----:B------:R-:W-:-:S03]  /*5150*/  LOP3.LUT R11, R6, R3, RZ, 0x3c, !PT ;  /* 0x00000003060b7212 */ /* 0x000fc600078e3cff */
[----:B------:R-:W-:Y:S01]  /*5160*/  IMAD R6, R7, 0x8, R2 ;  /* 0x0000000807067824 */ /* 0x000fe200078e0202 */
[----:B0-----:R-:W-:Y:S01]  /*5170*/  SHF.L.U32 R5, R11, 0x1f, RZ ;  /* 0x0000001f0b057819 */ /* 0x001fe200000006ff */
[----:B-1----:R-:W-:Y:S06]  /*5180*/  @!P0 BRA `(.L_x_90) ;  /* 0x0000000800748947 */ /* 0x002fec0003800000 */
.L_x_122:
[----:B------:R-:W1:Y:S01]  /*5190*/  SYNCS.PHASECHK.TRANS64.TRYWAIT P0, [R6+URZ], R5 ;  /* 0x00000005060075a7 */ /* 0x000e62000800017f */
[----:B------:R-:W-:-:S05]  /*51a0*/  VIADD R0, R7, 0x1 ;  /* 0x0000000107007836 */ /* 0x000fca0000000000 */
[----:B------:R-:W-:-:S04]  /*51b0*/  ISETP.NE.AND P1, PT, R0, 0x19, PT ;  /* 0x000000190000780c */ /* 0x000fc80003f25270 */
[----:B0-----:R-:W-:Y:S02]  /*51c0*/  SEL R4, RZ, 0x1, P1 ;  /* 0x00000001ff047807 */ /* 0x001fe40000800000 */
[----:B------:R-:W-:Y:S02]  /*51d0*/  SEL R3, R0, RZ, P1 ;  /* 0x000000ff00037207 */ /* 0x000fe40000800000 */
[----:B------:R-:W-:Y:S01]  /*51e0*/  LOP3.LUT R0, R11, R4, RZ, 0x3c, !PT ;  /* 0x000000040b007212 */ /* 0x000fe200078e3cff */
[----:B-1----:R-:W-:Y:S06]  /*51f0*/  @!P0 BRA `(.L_x_91) ;  /* 0x00000008006c8947 */ /* 0x002fec0003800000 */
.L_x_123:
[----:B------:R-:W-:Y:S01]  /*5200*/  IMAD R3, R3, 0x8, R2 ;  /* 0x0000000803037824 */ /* 0x000fe200078e0202 */
[----:B------:R-:W-:-:S07]  /*5210*/  SHF.L.U32 R0, R0, 0x1f, RZ ;  /* 0x0000001f00007819 */ /* 0x000fce00000006ff */
.L_x_92:
[----:B-1----:R1:W2:Y:S02]  /*5220*/  SYNCS.PHASECHK.TRANS64.TRYWAIT P0, [R3+URZ], R0 ;  /* 0x00000000030075a7 */ /* 0x0022a4000800017f */
[----:B--2---:R-:W-:Y:S05]  /*5230*/  @!P0 NANOSLEEP.SYNCS 0x989680 ;  /* 0x009896800000895d */ /* 0x004fea0003900000 */
[----:B------:R-:W2:Y:S02]  /*5240*/  @!P0 SYNCS.PHASECHK.TRANS64 P0, [R3+URZ], R0 ;  /* 0x00000000030085a7 */ /* 0x000ea4000800007f */
[----:B--2---:R-:W-:Y:S05]  /*5250*/  @!P0 BRA `(.L_x_92) ;  /* 0xfffffffc00f08947 */ /* 0x004fea000383ffff */
.L_x_66:
[----:B------:R-:W-:Y:S05]  /*5260*/  BSYNC B0 ;  /* 0x0000000000007941 */ /* 0x000fea0003800000 */
.L_x_65:
[----:B------:R-:W-:Y:S05]  /*5270*/  EXIT ;  /* 0x000000000000794d */ /* 0x000fea0003800000 */
.L_x_18:
[----:B-1----:R1:W2:Y:S02]  /*5280*/  SYNCS.PHASECHK.TRANS64.TRYWAIT P1, [R3+URZ], R0 ;  /* 0x00000000030075a7 */ /* 0x0022a4000802017f */
[----:B--2---:R-:W-:Y:S05]  /*5290*/  @!P1 NANOSLEEP.SYNCS 0x989680 ;  /* 0x009896800000995d */ /* 0x004fea0003900000 */
[----:B------:R-:W2:Y:S02]  /*52a0*/  @!P1 SYNCS.PHASECHK.TRANS64 P1, [R3+URZ], R0 ;  /* 0x00000000030095a7 */ /* 0x000ea4000802007f */
[----:B--2---:R-:W-:Y:S05]  /*52b0*/  @!P1 BRA `(.L_x_18) ;  /* 0xfffffffc00f09947 */ /* 0x004fea000383ffff */
[----:B------:R-:W-:Y:S05]  /*52c0*/  BRA `(.L_x_17) ;  /* 0xffffffc400247947 */ /* 0x000fea000383ffff */
.L_x_23:
[----:B-1----:R-:W-:-:S04]  /*52d0*/  IMAD.U32 R3, RZ, RZ, UR4 ;  /* 0x00000004ff037e24 */ /* 0x002fc8000f8e00ff */
[----:B------:R1:W2:Y:S03]  /*52e0*/  SYNCS.PHASECHK.TRANS64.TRYWAIT P1, [R3+URZ], R2 ;  /* 0x00000002030075a7 */ /* 0x0002a6000802017f */
[----:B--2---:R-:W-:Y:S05]  /*52f0*/  @!P1 NANOSLEEP.SYNCS 0x989680 ;  /* 0x009896800000995d */ /* 0x004fea0003900000 */
[----:B------:R-:W2:Y:S02]  /*5300*/  @!P1 SYNCS.PHASECHK.TRANS64 P1, [R3+URZ], R2 ;  /* 0x00000002030095a7 */ /* 0x000ea4000802007f */
[----:B--2---:R-:W-:Y:S05]  /*5310*/  @!P1 BRA `(.L_x_23) ;  /* 0xfffffffc00ec9947 */ /* 0x004fea000383ffff */
[----:B------:R-:W-:Y:S05]  /*5320*/  BRA `(.L_x_22) ;  /* 0xffffffc400b07947 */ /* 0x000fea000383ffff */
.L_x_52:
[----:B------:R-:W-:Y:S01]  /*5330*/  BSSY B1, `(.L_x_93) ;  /* 0x0000006000017945 */ /* 0x000fe20003800000 */
[----:B------:R-:W-:-:S07]  /*5340*/  IMAD.MOV.U32 R15, RZ, RZ, -0x1 ;  /* 0xffffffffff0f7424 */ /* 0x000fce00078e00ff */
[----:B------:R-:W-:Y:S05]  /*5350*/  WARPSYNC.COLLECTIVE R15, `(.L_x_94) ;  /* 0x000000000f0c7348 */ /* 0x000fea0003c00000 */
[----:B------:R-:W-:Y:S02]  /*5360*/  ELECT P6, UR62, PT ;  /* 0x00000000003e782f */ /* 0x000fe400038c0000 */
[----:B------:R-:W-:Y:S01]  /*5370*/  MOV R14, UR62 ;  /* 0x0000003e000e7c02 */ /* 0x000fe20008000f00 */
[----:B------:R-:W-:Y:S10]  /*5380*/  ENDCOLLECTIVE ;  /* 0x000000000000791b */ /* 0x000ff40003800000 */
.L_x_94:
[----:B------:R-:W-:Y:S05]  /*5390*/  BSYNC B1 ;  /* 0x0000000000017941 */ /* 0x000fea0003800000 */
.L_x_93:
[----:B------:R-:W-:Y:S05]  /*53a0*/  BRA `(.L_x_95) ;  /* 0xffffffe4004c7947 */ /* 0x000fea000383ffff */
.L_x_55:
[----:B-1----:R1:W2:Y:S02]  /*53b0*/  SYNCS.PHASECHK.TRANS64.TRYWAIT P1, [R14+URZ+0xc8], R5 ;  /* 0x0000c8050e0075a7 */ /* 0x0022a4000802017f */
[----:B--2---:R-:W-:Y:S05]  /*53c0*/  @!P1 NANOSLEEP.SYNCS 0x989680 ;  /* 0x009896800000995d */ /* 0x004fea0003900000 */
[----:B------:R-:W2:Y:S02]  /*53d0*/  @!P1 SYNCS.PHASECHK.TRANS64 P1, [R14+URZ+0xc8], R5 ;  /* 0x0000c8050e0095a7 */ /* 0x000ea4000802007f */
[----:B--2---:R-:W-:Y:S05]  /*53e0*/  @!P1 BRA `(.L_x_55) ;  /* 0xfffffffc00f09947 */ /* 0x004fea000383ffff */
[----:B------:R-:W-:Y:S05]  /*53f0*/  BRA `(.L_x_96) ;  /* 0xffffffe400807947 */ /* 0x000fea000383ffff */
.L_x_64:
[----:B------:R-:W-:Y:S01]  /*5400*/  BSSY B0, `(.L_x_97) ;  /* 0x0000006000007945 */ /* 0x000fe20003800000 */
[----:B------:R-:W-:-:S07]  /*5410*/  IMAD.MOV.U32 R15, RZ, RZ, -0x1 ;  /* 0xffffffffff0f7424 */ /* 0x000fce00078e00ff */
[----:B------:R-:W-:Y:S05]  /*5420*/  WARPSYNC.COLLECTIVE R15, `(.L_x_98) ;  /* 0x000000000f0c7348 */ /* 0x000fea0003c00000 */
[----:B------:R-:W-:Y:S02]  /*5430*/  ELECT P6, UR62, PT ;  /* 0x00000000003e782f */ /* 0x000fe400038c0000 */
[----:B------:R-:W-:Y:S01]  /*5440*/  MOV R14, UR62 ;  /* 0x0000003e000e7c02 */ /* 0x000fe20008000f00 */
[----:B------:R-:W-:Y:S10]  /*5450*/  ENDCOLLECTIVE ;  /* 0x000000000000791b */ /* 0x000ff40003800000 */
.L_x_98:
[----:B------:R-:W-:Y:S05]  /*5460*/  BSYNC B0 ;  /* 0x0000000000007941 */ /* 0x000fea0003800000 */
.L_x_97:
[----:B------:R-:W-:Y:S05]  /*5470*/  BRA `(.L_x_99) ;  /* 0xffffffec00d87947 */ /* 0x000fea000383ffff */
.L_x_68:
[----:B0-----:R0:W1:Y:S02]  /*5480*/  SYNCS.PHASECHK.TRANS64.TRYWAIT P0, [R7+URZ], R4 ;  /* 0x00000004070075a7 */ /* 0x001064000800017f */
[----:B-1----:R-:W-:Y:S05]  /*5490*/  @!P0 NANOSLEEP.SYNCS 0x989680 ;  /* 0x009896800000895d */ /* 0x002fea0003900000 */
[----:B------:R-:W1:Y:S02]  /*54a0*/  @!P0 SYNCS.PHASECHK.TRANS64 P0, [R7+URZ], R4 ;  /* 0x00000004070085a7 */ /* 0x000e64000800007f */
[----:B-1----:R-:W-:Y:S05]  /*54b0*/  @!P0 BRA `(.L_x_68) ;  /* 0xfffffffc00f08947 */ /* 0x002fea000383ffff */
[----:B------:R-:W-:Y:S05]  /*54c0*/  BRA `(.L_x_100) ;  /* 0xfffffff000187947 */ /* 0x000fea000383ffff */
.L_x_69:
[----:B0-----:R0:W1:Y:S02]  /*54d0*/  SYNCS.PHASECHK.TRANS64.TRYWAIT P0, [R8+URZ], R5 ;  /* 0x00000005080075a7 */ /* 0x001064000800017f */
[----:B-1----:R-:W-:Y:S05]  /*54e0*/  @!P0 NANOSLEEP.SYNCS 0x989680 ;  /* 0x009896800000895d */ /* 0x002fea0003900000 */
[----:B------:R-:W1:Y:S02]  /*54f0*/  @!P0 SYNCS.PHASECHK.TRANS64 P0, [R8+URZ], R5 ;  /* 0x00000005080085a7 */ /* 0x000e64000800007f */
[----:B-1----:R-:W-:Y:S05]  /*5500*/  @!P0 BRA `(.L_x_69) ;  /* 0xfffffffc00f08947 */ /* 0x002fea000383ffff */
[----:B------:R-:W-:Y:S05]  /*5510*/  BRA `(.L_x_101) ;  /* 0xfffffff000287947 */ /* 0x000fea000383ffff */
.L_x_70:
[----:B0-----:R0:W1:Y:S02]  /*5520*/  SYNCS.PHASECHK.TRANS64.TRYWAIT P0, [R9+URZ], R4 ;  /* 0x00000004090075a7 */ /* 0x001064000800017f */
[----:B-1----:R-:W-:Y:S05]  /*5530*/  @!P0 NANOSLEEP.SYNCS 0x989680 ;  /* 0x009896800000895d */ /* 0x002fea0003900000 */
[----:B------:R-:W1:Y:S02]  /*5540*/  @!P0 SYNCS.PHASECHK.TRANS64 P0, [R9+URZ], R4 ;  /* 0x00000004090085a7 */ /* 0x000e64000800007f */
[----:B-1----:R-:W-:Y:S05]  /*5550*/  @!P0 BRA `(.L_x_70) ;  /* 0xfffffffc00f08947 */ /* 0x002fea000383ffff */
[----:B------:R-:W-:Y:S05]  /*5560*/  BRA `(.L_x_102) ;  /* 0xfffffff000387947 */ /* 0x000fea000383ffff */
.L_x_71:
[----:B0-----:R0:W1:Y:S02]  /*5570*/  SYNCS.PHASECHK.TRANS64.TRYWAIT P0, [R8+URZ], R5 ;  /* 0x00000005080075a7 */ /* 0x001064000800017f */
[----:B-1----:R-:W-:Y:S05]  /*5580*/  @!P0 NANOSLEEP.SYNCS 0x989680 ;  /* 0x009896800000895d */ /* 0x002fea0003900000 */
[----:B------:R-:W1:Y:S02]  /*5590*/  @!P0 SYNCS.PHASECHK.TRANS64 P0, [R8+URZ], R5 ;  /* 0x00000005080085a7 */ /* 0x000e64000800007f */
[----:B-1----:R-:W-:Y:S05]  /*55a0*/  @!P0 BRA `(.L_x_71) ;  /* 0xfffffffc00f08947 */ /* 0x002fea000383ffff */
[----:B------:R-:W-:Y:S05]  /*55b0*/  BRA `(.L_x_103) ;  /* 0xfffffff000487947 */ /* 0x000fea000383ffff */
.L_x_72:
[----:B0-----:R0:W1:Y:S02]  /*55c0*/  SYNCS.PHASECHK.TRANS64.TRYWAIT P0, [R9+URZ], R4 ;  /* 0x00000004090075a7 */ /* 0x001064000800017f */
[----:B-1----:R-:W-:Y:S05]  /*55d0*/  @!P0 NANOSLEEP.SYNCS 0x989680 ;  /* 0x009896800000895d */ /* 0x002fea0003900000 */
[----:B------:R-:W1:Y:S02]  /*55e0*/  @!P0 SYNCS.PHASECHK.TRANS64 P0, [R9+URZ], R4 ;  /* 0x00000004090085a7 */ /* 0x000e64000800007f */
[----:B-1----:R-:W-:Y:S05]  /*55f0*/  @!P0 BRA `(.L_x_72) ;  /* 0xfffffffc00f08947 */ /* 0x002fea000383ffff */
[----:B------:R-:W-:Y:S05]  /*5600*/  BRA `(.L_x_104) ;  /* 0xfffffff000587947 */ /* 0x000fea000383ffff */
.L_x_73:
[----:B0-----:R0:W1:Y:S02]  /*5610*/  SYNCS.PHASECHK.TRANS64.TRYWAIT P0, [R8+URZ], R5 ;  /* 0x00000005080075a7 */ /* 0x001064000800017f */
[----:B-1----:R-:W-:Y:S05]  /*5620*/  @!P0 NANOSLEEP.SYNCS 0x989680 ;  /* 0x009896800000895d */ /* 0x002fea0003900000 */
[----:B------:R-:W1:Y:S02]  /*5630*/  @!P0 SYNCS.PHASECHK.TRANS64 P0, [R8+URZ], R5 ;  /* 0x00000005080085a7 */ /* 0x000e64000800007f */
[----:B-1----:R-:W-:Y:S05]  /*5640*/  @!P0 BRA `(.L_x_73) ;  /* 0xfffffffc00f08947 */ /* 0x002fea000383ffff */
[----:B------:R-:W-:Y:S05]  /*5650*/  BRA `(.L_x_105) ;  /* 0xfffffff000687947 */ /* 0x000fea000383ffff */
.L_x_74:
[----:B0-----:R0:W1:Y:S02]  /*5660*/  SYNCS.PHASECHK.TRANS64.TRYWAIT P0, [R9+URZ], R4 ;  /* 0x00000004090075a7 */ /* 0x001064000800017f */
[----:B-1----:R-:W-:Y:S05]  /*5670*/  @!P0 NANOSLEEP.SYNCS 0x989680 ;  /* 0x009896800000895d */ /* 0x002fea0003900000 */
[----:B------:R-:W1:Y:S02]  /*5680*/  @!P0 SYNCS.PHASECHK.TRANS64 P0, [R9+URZ], R4 ;  /* 0x00000004090085a7 */ /* 0x000e64000800007f */
[----:B-1----:R-:W-:Y:S05]  /*5690*/  @!P0 BRA `(.L_x_74) ;  /* 0xfffffffc00f08947 */ /* 0x002fea000383ffff */
[----:B------:R-:W-:Y:S05]  /*56a0*/  BRA `(.L_x_106) ;  /* 0xfffffff000787947 */ /* 0x000fea000383ffff */
.L_x_75:
[----:B0-----:R0:W1:Y:S02]  /*56b0*/  SYNCS.PHASECHK.TRANS64.TRYWAIT P0, [R8+URZ], R5 ;  /* 0x00000005080075a7 */ /* 0x001064000800017f */
[----:B-1----:R-:W-:Y:S05]  /*56c0*/  @!P0 NANOSLEEP.SYNCS 0x989680 ;  /* 0x009896800000895d */ /* 0x002fea0003900000 */
[----:B------:R-:W1:Y:S02]  /*56d0*/  @!P0 SYNCS.PHASECHK.TRANS64 P0, [R8+URZ], R5 ;  /* 0x00000005080085a7 */ /* 0x000e64000800007f */
[----:B-1----:R-:W-:Y:S05]  /*56e0*/  @!P0 BRA `(.L_x_75) ;  /* 0xfffffffc00f08947 */ /* 0x002fea000383ffff */
[----:B------:R-:W-:Y:S05]  /*56f0*/  BRA `(.L_x_107) ;  /* 0xfffffff000887947 */ /* 0x000fea000383ffff */
.L_x_76:
[----:B0-----:R0:W1:Y:S02]  /*5700*/  SYNCS.PHASECHK.TRANS64.TRYWAIT P0, [R9+URZ], R4 ;  /* 0x00000004090075a7 */ /* 0x001064000800017f */
[----:B-1----:R-:W-:Y:S05]  /*5710*/  @!P0 NANOSLEEP.SYNCS 0x989680 ;  /* 0x009896800000895d */ /* 0x002fea0003900000 */
[----:B------:R-:W1:Y:S02]  /*5720*/  @!P0 SYNCS.PHASECHK.TRANS64 P0, [R9+URZ], R4 ;  /* 0x00000004090085a7 */ /* 0x000e64000800007f */
[----:B-1----:R-:W-:Y:S05]  /*5730*/  @!P0 BRA `(.L_x_76) ;  /* 0xfffffffc00f08947 */ /* 0x002fea000383ffff */
[----:B------:R-:W-:Y:S05]  /*5740*/  BRA `(.L_x_108) ;  /* 0xfffffff000987947 */ /* 0x000fea000383ffff */
.L_x_77:
[----:B0-----:R0:W1:Y:S02]  /*5750*/  SYNCS.PHASECHK.TRANS64.TRYWAIT P0, [R8+URZ], R5 ;  /* 0x00000005080075a7 */ /* 0x001064000800017f */
[----:B-1----:R-:W-:Y:S05]  /*5760*/  @!P0 NANOSLEEP.SYNCS 0x989680 ;  /* 0x009896800000895d */ /* 0x002fea0003900000 */
[----:B------:R-:W1:Y:S02]  /*5770*/  @!P0 SYNCS.PHASECHK.TRANS64 P0, [R8+URZ], R5 ;  /* 0x00000005080085a7 */ /* 0x000e64000800007f */
[----:B-1----:R-:W-:Y:S05]  /*5780*/  @!P0 BRA `(.L_x_77) ;  /* 0xfffffffc00f08947 */ /* 0x002fea000383ffff */
[----:B------:R-:W-:Y:S05]  /*5790*/  BRA `(.L_x_109) ;  /* 0xfffffff000a87947 */ /* 0x000fea000383ffff */
.L_x_78:
[----:B0-----:R0:W1:Y:S02]  /*57a0*/  SYNCS.PHASECHK.TRANS64.TRYWAIT P0, [R9+URZ], R4 ;  /* 0x00000004090075a7 */ /* 0x001064000800017f */
[----:B-1----:R-:W-:Y:S05]  /*57b0*/  @!P0 NANOSLEEP.SYNCS 0x989680 ;  /* 0x009896800000895d */ /* 0x002fea0003900000 */
[----:B------:R-:W1:Y:S02]  /*57c0*/  @!P0 SYNCS.PHASECHK.TRANS64 P0, [R9+URZ], R4 ;  /* 0x00000004090085a7 */ /* 0x000e64000800007f */
[----:B-1----:R-:W-:Y:S05]  /*57d0*/  @!P0 BRA `(.L_x_78) ;  /* 0xfffffffc00f08947 */ /* 0x002fea000383ffff */
[----:B------:R-:W-:Y:S05]  /*57e0*/  BRA `(.L_x_110) ;  /* 0xfffffff000b87947 */ /* 0x000fea000383ffff */
.L_x_79:
[----:B0-----:R0:W1:Y:S02]  /*57f0*/  SYNCS.PHASECHK.TRANS64.TRYWAIT P0, [R8+URZ], R5 ;  /* 0x00000005080075a7 */ /* 0x001064000800017f */
[----:B-1----:R-:W-:Y:S05]  /*5800*/  @!P0 NANOSLEEP.SYNCS 0x989680 ;  /* 0x009896800000895d */ /* 0x002fea0003900000 */
[----:B------:R-:W1:Y:S02]  /*5810*/  @!P0 SYNCS.PHASECHK.TRANS64 P0, [R8+URZ], R5 ;  /* 0x00000005080085a7 */ /* 0x000e64000800007f */
[----:B-1----:R-:W-:Y:S05]  /*5820*/  @!P0 BRA `(.L_x_79) ;  /* 0xfffffffc00f08947 */ /* 0x002fea000383ffff */
[----:B------:R-:W-:Y:S05]  /*5830*/  BRA `(.L_x_111) ;  /* 0xfffffff000c87947 */ /* 0x000fea000383ffff */
.L_x_80:
[----:B0-----:R0:W1:Y:S02]  /*5840*/  SYNCS.PHASECHK.TRANS64.TRYWAIT P0, [R9+URZ], R4 ;  /* 0x00000004090075a7 */ /* 0x001064000800017f */
[----:B-1----:R-:W-:Y:S05]  /*5850*/  @!P0 NANOSLEEP.SYNCS 0x989680 ;  /* 0x009896800000895d */ /* 0x002fea0003900000 */
[----:B------:R-:W1:Y:S02]  /*5860*/  @!P0 SYNCS.PHASECHK.TRANS64 P0, [R9+URZ], R4 ;  /* 0x00000004090085a7 */ /* 0x000e64000800007f */
[----:B-1----:R-:W-:Y:S05]  /*5870*/  @!P0 BRA `(.L_x_80) ;  /* 0xfffffffc00f08947 */ /* 0x002fea000383ffff */
[----:B------:R-:W-:Y:S05]  /*5880*/  BRA `(.L_x_112) ;  /* 0xfffffff000d87947 */ /* 0x000fea000383ffff */
.L_x_81:
[----:B0-----:R0:W1:Y:S02]  /*5890*/  SYNCS.PHASECHK.TRANS64.TRYWAIT P0, [R8+URZ], R5 ;  /* 0x00000005080075a7 */ /* 0x001064000800017f */
[----:B-1----:R-:W-:Y:S05]  /*58a0*/  @!P0 NANOSLEEP.SYNCS 0x989680 ;  /* 0x009896800000895d */ /* 0x002fea0003900000 */
[----:B------:R-:W1:Y:S02]  /*58b0*/  @!P0 SYNCS.PHASECHK.TRANS64 P0, [R8+URZ], R5 ;  /* 0x00000005080085a7 */ /* 0x000e64000800007f */
[----:B-1----:R-:W-:Y:S05]  /*58c0*/  @!P0 BRA `(.L_x_81) ;  /* 0xfffffffc00f08947 */ /* 0x002fea000383ffff */
[----:B------:R-:W-:Y:S05]  /*58d0*/  BRA `(.L_x_113) ;  /* 0xfffffff000e87947 */ /* 0x000fea000383ffff */
.L_x_82:
[----:B0-----:R0:W1:Y:S02]  /*58e0*/  SYNCS.PHASECHK.TRANS64.TRYWAIT P0, [R9+URZ], R4 ;  /* 0x00000004090075a7 */ /* 0x001064000800017f */
[----:B-1----:R-:W-:Y:S05]  /*58f0*/  @!P0 NANOSLEEP.SYNCS 0x989680 ;  /* 0x009896800000895d */ /* 0x002fea0003900000 */
[----:B------:R-:W1:Y:S02]  /*5900*/  @!P0 SYNCS.PHASECHK.TRANS64 P0, [R9+URZ], R4 ;  /* 0x00000004090085a7 */ /* 0x000e64000800007f */
[----:B-1----:R-:W-:Y:S05]  /*5910*/  @!P0 BRA `(.L_x_82) ;  /* 0xfffffffc00f08947 */ /* 0x002fea000383ffff */
[----:B------:R-:W-:Y:S05]  /*5920*/  BRA `(.L_x_114) ;  /* 0xfffffff000f87947 */ /* 0x000fea000383ffff */
.L_x_83:
[----:B0-----:R0:W1:Y:S02]  /*5930*/  SYNCS.PHASECHK.TRANS64.TRYWAIT P0, [R8+URZ], R5 ;  /* 0x00000005080075a7 */ /* 0x001064000800017f */
[----:B-1----:R-:W-:Y:S05]  /*5940*/  @!P0 NANOSLEEP.SYNCS 0x989680 ;  /* 0x009896800000895d */ /* 0x002fea0003900000 */
[----:B------:R-:W1:Y:S02]  /*5950*/  @!P0 SYNCS.PHASECHK.TRANS64 P0, [R8+URZ], R5 ;  /* 0x00000005080085a7 */ /* 0x000e64000800007f */
[----:B-1----:R-:W-:Y:S05]  /*5960*/  @!P0 BRA `(.L_x_83) ;  /* 0xfffffffc00f08947 */ /* 0x002fea000383ffff */
[----:B------:R-:W-:Y:S05]  /*5970*/  BRA `(.L_x_115) ;  /* 0xfffffff400087947 */ /* 0x000fea000383ffff */
.L_x_84:
[----:B0-----:R0:W1:Y:S02]  /*5980*/  SYNCS.PHASECHK.TRANS64.TRYWAIT P0, [R9+URZ], R4 ;  /* 0x00000004090075a7 */ /* 0x001064000800017f */
[----:B-1----:R-:W-:Y:S05]  /*5990*/  @!P0 NANOSLEEP.SYNCS 0x989680 ;  /* 0x009896800000895d */ /* 0x002fea0003900000 */
[----:B------:R-:W1:Y:S02]  /*59a0*/  @!P0 SYNCS.PHASECHK.TRANS64 P0, [R9+URZ], R4 ;  /* 0x00000004090085a7 */ /* 0x000e64000800007f */
[----:B-1----:R-:W-:Y:S05]  /*59b0*/  @!P0 BRA `(.L_x_84) ;  /* 0xfffffffc00f08947 */ /* 0x002fea000383ffff */
[----:B------:R-:W-:Y:S05]  /*59c0*/  BRA `(.L_x_116) ;  /* 0xfffffff400187947 */ /* 0x000fea000383ffff */
.L_x_85:
[----:B0-----:R0:W1:Y:S02]  /*59d0*/  SYNCS.PHASECHK.TRANS64.TRYWAIT P0, [R8+URZ], R5 ;  /* 0x00000005080075a7 */ /* 0x001064000800017f */
[----:B-1----:R-:W-:Y:S05]  /*59e0*/  @!P0 NANOSLEEP.SYNCS 0x989680 ;  /* 0x009896800000895d */ /* 0x002fea0003900000 */
[----:B------:R-:W1:Y:S02]  /*59f0*/  @!P0 SYNCS.PHASECHK.TRANS64 P0, [R8+URZ], R5 ;  /* 0x00000005080085a7 */ /* 0x000e64000800007f */
[----:B-1----:R-:W-:Y:S05]  /*5a00*/  @!P0 BRA `(.L_x_85) ;  /* 0xfffffffc00f08947 */ /* 0x002fea000383ffff */
[----:B------:R-:W-:Y:S05]  /*5a10*/  BRA `(.L_x_117) ;  /* 0xfffffff400287947 */ /* 0x000fea000383ffff */
.L_x_86:
[----:B0-----:R0:W1:Y:S02]  /*5a20*/  SYNCS.PHASECHK.TRANS64.TRYWAIT P0, [R9+URZ], R4 ;  /* 0x00000004090075a7 */ /* 0x001064000800017f */
[----:B-1----:R-:W-:Y:S05]  /*5a30*/  @!P0 NANOSLEEP.SYNCS 0x989680 ;  /* 0x009896800000895d */ /* 0x002fea0003900000 */
[----:B------:R-:W1:Y:S02]  /*5a40*/  @!P0 SYNCS.PHASECHK.TRANS64 P0, [R9+URZ], R4 ;  /* 0x00000004090085a7 */ /* 0x000e64000800007f */
[----:B-1----:R-:W-:Y:S05]  /*5a50*/  @!P0 BRA `(.L_x_86) ;  /* 0xfffffffc00f08947 */ /* 0x002fea000383ffff */
[----:B------:R-:W-:Y:S05]  /*5a60*/  BRA `(.L_x_118) ;  /* 0xfffffff400387947 */ /* 0x000fea000383ffff */
.L_x_87:
[----:B0-----:R0:W1:Y:S02]  /*5a70*/  SYNCS.PHASECHK.TRANS64.TRYWAIT P0, [R8+URZ], R5 ;  /* 0x00000005080075a7 */ /* 0x001064000800017f */
[----:B-1----:R-:W-:Y:S05]  /*5a80*/  @!P0 NANOSLEEP.SYNCS 0x989680 ;  /* 0x009896800000895d */ /* 0x002fea0003900000 */
[----:B------:R-:W1:Y:S02]  /*5a90*/  @!P0 SYNCS.PHASECHK.TRANS64 P0, [R8+URZ], R5 ;  /* 0x00000005080085a7 */ /* 0x000e64000800007f */
[----:B-1----:R-:W-:Y:S05]  /*5aa0*/  @!P0 BRA `(.L_x_87) ;  /* 0xfffffffc00f08947 */ /* 0x002fea000383ffff */
[----:B------:R-:W-:Y:S05]  /*5ab0*/  BRA `(.L_x_119) ;  /* 0xfffffff400487947 */ /* 0x000fea000383ffff */
.L_x_88:
[----:B0-----:R0:W1:Y:S02]  /*5ac0*/  SYNCS.PHASECHK.TRANS64.TRYWAIT P0, [R9+URZ], R4 ;  /* 0x00000004090075a7 */ /* 0x001064000800017f */
[----:B-1----:R-:W-:Y:S05]  /*5ad0*/  @!P0 NANOSLEEP.SYNCS 0x989680 ;  /* 0x009896800000895d */ /* 0x002fea0003900000 */
[----:B------:R-:W1:Y:S02]  /*5ae0*/  @!P0 SYNCS.PHASECHK.TRANS64 P0, [R9+URZ], R4 ;  /* 0x00000004090085a7 */ /* 0x000e64000800007f */
[----:B-1----:R-:W-:Y:S05]  /*5af0*/  @!P0 BRA `(.L_x_88) ;  /* 0xfffffffc00f08947 */ /* 0x002fea000383ffff */
[----:B------:R-:W-:Y:S05]  /*5b00*/  BRA `(.L_x_120) ;  /* 0xfffffff400587947 */ /* 0x000fea000383ffff */
.L_x_89:
[----:B0-----:R0:W1:Y:S02]  /*5b10*/  SYNCS.PHASECHK.TRANS64.TRYWAIT P0, [R8+URZ], R5 ;  /* 0x00000005080075a7 */ /* 0x001064000800017f */
[----:B-1----:R-:W-:Y:S05]  /*5b20*/  @!P0 NANOSLEEP.SYNCS 0x989680 ;  /* 0x009896800000895d */ /* 0x002fea0003900000 */
[----:B------:R-:W1:Y:S02]  /*5b30*/  @!P0 SYNCS.PHASECHK.TRANS64 P0, [R8+URZ], R5 ;  /* 0x00000005080085a7 */ /* 0x000e64000800007f */
[----:B-1----:R-:W-:Y:S05]  /*5b40*/  @!P0 BRA `(.L_x_89) ;  /* 0xfffffffc00f08947 */ /* 0x002fea000383ffff */
[----:B------:R-:W-:Y:S05]  /*5b50*/  BRA `(.L_x_121) ;  /* 0xfffffff400687947 */ /* 0x000fea000383ffff */
.L_x_90:
[----:B0-----:R0:W1:Y:S02]  /*5b60*/  SYNCS.PHASECHK.TRANS64.TRYWAIT P0, [R9+URZ], R4 ;  /* 0x00000004090075a7 */ /* 0x001064000800017f */
[----:B-1----:R-:W-:Y:S05]  /*5b70*/  @!P0 NANOSLEEP.SYNCS 0x989680 ;  /* 0x009896800000895d */ /* 0x002fea0003900000 */
[----:B------:R-:W1:Y:S02]  /*5b80*/  @!P0 SYNCS.PHASECHK.TRANS64 P0, [R9+URZ], R4 ;  /* 0x00000004090085a7 */ /* 0x000e64000800007f */
[----:B-1----:R-:W-:Y:S05]  /*5b90*/  @!P0 BRA `(.L_x_90) ;  /* 0xfffffffc00f08947 */ /* 0x002fea000383ffff */
[----:B------:R-:W-:Y:S05]  /*5ba0*/  BRA `(.L_x_122) ;  /* 0xfffffff400787947 */ /* 0x000fea000383ffff */
.L_x_91:
[----:B0-----:R0:W1:Y:S02]  /*5bb0*/  SYNCS.PHASECHK.TRANS64.TRYWAIT P0, [R6+URZ], R5 ;  /* 0x00000005060075a7 */ /* 0x001064000800017f */
[----:B-1----:R-:W-:Y:S05]  /*5bc0*/  @!P0 NANOSLEEP.SYNCS 0x989680 ;  /* 0x009896800000895d */ /* 0x002fea0003900000 */
[----:B------:R-:W1:Y:S02]  /*5bd0*/  @!P0 SYNCS.PHASECHK.TRANS64 P0, [R6+URZ], R5 ;  /* 0x00000005060085a7 */ /* 0x000e64000800007f */
[----:B-1----:R-:W-:Y:S05]  /*5be0*/  @!P0 BRA `(.L_x_91) ;  /* 0xfffffffc00f08947 */ /* 0x002fea000383ffff */
[----:B------:R-:W-:Y:S05]  /*5bf0*/  BRA `(.L_x_123) ;  /* 0xfffffff400807947 */ /* 0x000fea000383ffff */
.L_x_124:
[----:B------:R-:W-:-:S00]  /*5c00*/  BRA `(.L_x_124) ;  /* 0xfffffffc00fc7947 */ /* 0x000fc0000383ffff */
[----:B------:R-:W-:-:S00]  /*5c10*/  NOP ;  /* 0x0000000000007918 */ /* 0x000fc00000000000 */
        /* <DEDUP_REMOVED lines=14> */
.L_x_125:


//--------------------- .nv.global.init           --------------------------
	.section	.nv.global.init,"aw",@progbits
.nv.global.init:
	.type		$str$22,@object
	.size		$str$22,($str$23 - $str$22)
$str$22:
        /*0000*/ 	.byte	0x6b, 0x5f, 0x74, 0x69, 0x6c, 0x65, 0x5f, 0x63, 0x6f, 0x75, 0x6e, 0x74, 0x20, 0x3e, 0x3d, 0x20
        /*0010*/ 	.byte	0x31, 0x00
	.type		$str$23,@object
	.size		$str$23,(__unnamed_1 - $str$23)
$str$23:
        /*0012*/ 	.byte	0x2f, 0x74, 0x6d, 0x70, 0x2f, 0x63, 0x75, 0x74, 0x6c, 0x61, 0x73, 0x73, 0x5f, 0x73, 0x77, 0x65
        /*0022*/ 	.byte	0x65, 0x70, 0x5f, 0x73, 0x72, 0x63, 0x2f, 0x69, 0x6e, 0x63, 0x6c, 0x75, 0x64, 0x65, 0x2f, 0x63
        /*0032*/ 	.byte	0x75, 0x74, 0x6c, 0x61, 0x73, 0x73, 0x2f, 0x67, 0x65, 0x6d, 0x6d, 0x2f, 0x63, 0x6f, 0x6c, 0x6c
        /*0042*/ 	.byte	0x65, 0x63, 0x74, 0x69, 0x76, 0x65, 0x2f, 0x73, 0x6d, 0x39, 0x30, 0x5f, 0x6d, 0x6d, 0x61, 0x5f
        /*0052*/ 	.byte	0x74, 0x6d, 0x61, 0x5f, 0x67, 0x6d, 0x6d, 0x61, 0x5f, 0x73, 0x73, 0x5f, 0x77, 0x61, 0x72, 0x70
        /*0062*/ 	.byte	0x73, 0x70, 0x65, 0x63, 0x69, 0x61, 0x6c, 0x69, 0x7a, 0x65, 0x64, 0x2e, 0x68, 0x70, 0x70, 0x00
	.type		__unnamed_1,@object
	.size		__unnamed_1,(.L_0 - __unnamed_1)
__unnamed_1:
        /*0072*/ 	.byte	0x76, 0x6f, 0x69, 0x64, 0x20, 0x63, 0x75, 0x74, 0x6c, 0x61, 0x73, 0x73, 0x3a, 0x3a, 0x67, 0x65
        /* <DEDUP_REMOVED lines=180> */
        /*0bc2*/ 	.byte	0x5d, 0x00
.L_0:


//--------------------- .nv.shared._ZN7cutlass13device_kernelINS_4gemm6kernel13GemmUniversalIN4cute5tupleIJiiiiEEENS1_10collective13CollectiveMmaINS1_34MainloopSm90TmaGmmaWarpSpecializedILi25ENS5_IJNS4_1CILi1EEESB_SB_EEENS1_35KernelTmaWarpSpecializedCooperativeEEENS5_IJNSA_ILi128EEENSA_ILi16EEENSA_ILi32EEEEEENS_10bfloat16_tENS5_IJlSB_lEEESJ_SK_NS4_8TiledMMAINS4_8MMA_AtomIJNS4_4SM904GMMA27MMA_64x16x16_F32BF16BF16_SSILNSO_5MajorE0ELSQ_0ELNSO_7ScaleInE1ELSR_1EEEEEENS4_6LayoutINS5_IJNSA_ILi2EEESB_SB_EEENS5_IJSB_NSA_ILi0EEESX_EEEEENS5_IJNS4_10UnderscoreES10_S10_EEEEENS4_13SM90_TMA_LOADENS4_14ComposedLayoutINS4_7SwizzleILi2ELi4ELi3EEENS4_18smem_ptr_flag_bitsILi16EEENSU_INS5_IJNSA_ILi8EEESH_EEENS5_IJSH_SB_EEEEEEEvNS4_8identityES13_S1D_vS1E_EENS_8epilogue10collective6detail29Sm90TmaWarpSpecializedAdapterINS1H_15DefaultEpilogueISJ_SK_SK_NS1G_6thread17LinearCombinationISJ_Li1EffLNS1L_9ScaleType4KindE0ELNS_15FloatRoundStyleE2ESJ_EENS1_15EpilogueDefaultEEEEEvvEEEEvNT_6ParamsE --------------------------
	.section	.nv.shared._ZN7cutlass13device_kernelINS_4gemm6kernel13GemmUniversalIN4cute5tupleIJiiiiEEENS1_10collective13CollectiveMmaINS1_34MainloopSm90TmaGmmaWarpSpecializedILi25ENS5_IJNS4_1CILi1EEESB_SB_EEENS1_35KernelTmaWarpSpecializedCooperativeEEENS5_IJNSA_ILi128EEENSA_ILi16EEENSA_ILi32EEEEEENS_10bfloat16_tENS5_IJlSB_lEEESJ_SK_NS4_8TiledMMAINS4_8MMA_AtomIJNS4_4SM904GMMA27MMA_64x16x16_F32BF16BF16_SSILNSO_5MajorE0ELSQ_0ELNSO_7ScaleInE1ELSR_1EEEEEENS4_6LayoutINS5_IJNSA_ILi2EEESB_SB_EEENS5_IJSB_NSA_ILi0EEESX_EEEEENS5_IJNS4_10UnderscoreES10_S10_EEEEENS4_13SM90_TMA_LOADENS4_14ComposedLayoutINS4_7SwizzleILi2ELi4ELi3EEENS4_18smem_ptr_flag_bitsILi16EEENSU_INS5_IJNSA_ILi8EEESH_EEENS5_IJSH_SB_EEEEEEEvNS4_8identityES13_S1D_vS1E_EENS_8epilogue10collective6detail29Sm90TmaWarpSpecializedAdapterINS1H_15DefaultEpilogueISJ_SK_SK_NS1G_6thread17LinearCombinationISJ_Li1EffLNS1L_9ScaleType4KindE0ELNS_15FloatRoundStyleE2ESJ_EENS1_15EpilogueDefaultEEEEEvvEEEEvNT_6ParamsE,"aw",@nobits
	.sectionflags	@""
	.align	16
	.zero		1024


//--------------------- .nv.shared.reserved.0     --------------------------
	.section	.nv.shared.reserved.0,"aw",@nobits
	.weak		__nv_reservedSMEM_offset_0_alias
	.size		__nv_reservedSMEM_offset_0_alias, 0, 0
	.other		__nv_reservedSMEM_offset_0_alias,@"STO_CUDA_RESERVED_SHARED STV_DEFAULT"
__nv_reservedSMEM_offset_0_alias:
	.zero		0


//--------------------- .nv.global                --------------------------
	.section	.nv.global,"aw",@nobits
.nv.global:
	.type		_ZN39_INTERNAL_41e48e03_4_k_cu_2eaa5ecc_28254cute1_E,@object
	.size		_ZN39_INTERNAL_41e48e03_4_k_cu_2eaa5ecc_28254cute1_E,(_ZN39_INTERNAL_41e48e03_4_k_cu_2eaa5ecc_28254cuda3std3__45__cpo6cbeginE - _ZN39_INTERNAL_41e48e03_4_k_cu_2eaa5ecc_28254cute1_E)
_ZN39_INTERNAL_41e48e03_4_k_cu_2eaa5ecc_28254cute1_E:
	.zero		1
	.type		_ZN39_INTERNAL_41e48e03_4_k_cu_2eaa5ecc_28254cuda3std3__45__cpo6cbeginE,@object
	.size		_ZN39_INTERNAL_41e48e03_4_k_cu_2eaa5ecc_28254cuda3std3__45__cpo6cbeginE,(_ZN39_INTERNAL_41e48e03_4_k_cu_2eaa5ecc_28254cuda3std3__48in_placeE - _ZN39_INTERNAL_41e48e03_4_k_cu_2eaa5ecc_28254cuda3std3__45__cpo6cbeginE)
_ZN39_INTERNAL_41e48e03_4_k_cu_2eaa5ecc_28254cuda3std3__45__cpo6cbeginE:
	.zero		1
	.type		_ZN39_INTERNAL_41e48e03_4_k_cu_2eaa5ecc_28254cuda3std3__48in_placeE,@object
	.size		_ZN39_INTERNAL_41e48e03_4_k_cu_2eaa5ecc_28254cuda3std3__48in_placeE,(_ZN39_INTERNAL_41e48e03_4_k_cu_2eaa5ecc_28254cuda3std6ranges3__45__cpo9iter_moveE - _ZN39_INTERNAL_41e48e03_4_k_cu_2eaa5ecc_28254cuda3std3__48in_placeE)
_ZN39_INTERNAL_41e48e03_4_k_cu_2eaa5ecc_28254cuda3std3__48in_placeE:
	.zero		1
	.type		_ZN39_INTERNAL_41e48e03_4_k_cu_2eaa5ecc_28254cuda3std6ranges3__45__cpo9iter_moveE,@object
	.size		_ZN39_INTERNAL_41e48e03_4_k_cu_2eaa5ecc_28254cuda3std6ranges3__45__cpo9iter_moveE,(_ZN39_INTERNAL_41e48e03_4_k_cu_2eaa5ecc_28254cuda3std3__45__cpo5beginE - _ZN39_INTERNAL_41e48e03_4_k_cu_2eaa5ecc_28254cuda3std6ranges3__45__cpo9iter_moveE)
_ZN39_INTERNAL_41e48e03_4_k_cu_2eaa5ecc_28254cuda3std6ranges3__45__cpo9iter_moveE:
	.zero		1
	.type		_ZN39_INTERNAL_41e48e03_4_k_cu_2eaa5ecc_28254cuda3std3__45__cpo5beginE,@object
	.size		_ZN39_INTERNAL_41e48e03_4_k_cu_2eaa5ecc_28254cuda3std3__45__cpo5beginE,(_ZN39_INTERNAL_41e48e03_4_k_cu_2eaa5ecc_28254cuda3std3__441_GLOBAL__N__41e48e03_4_k_cu_2eaa5ecc_28256ignoreE - _ZN39_INTERNAL_41e48e03_4_k_cu_2eaa5ecc_28254cuda3std3__45__cpo5beginE)
_ZN39_INTERNAL_41e48e03_4_k_cu_2eaa5ecc_28254cuda3std3__45__cpo5beginE:
	.zero		1
	.type		_ZN39_INTERNAL_41e48e03_4_k_cu_2eaa5ecc_28254cuda3std3__441_GLOBAL__N__41e48e03_4_k_cu_2eaa5ecc_28256ignoreE,@object
	.size		_ZN39_INTERNAL_41e48e03_4_k_cu_2eaa5ecc_28254cuda3std3__441_GLOBAL__N__41e48e03_4_k_cu_2eaa5ecc_28256ignoreE,(_ZN39_INTERNAL_41e48e03_4_k_cu_2eaa5ecc_28254cute7productE - _ZN39_INTERNAL_41e48e03_4_k_cu_2eaa5ecc_28254cuda3std3__441_GLOBAL__N__41e48e03_4_k_cu_2eaa5ecc_28256ignoreE)
_ZN39_INTERNAL_41e48e03_4_k_cu_2eaa5ecc_28254cuda3std3__441_GLOBAL__N__41e48e03_4_k_cu_2eaa5ecc_28256ignoreE:
	.zero		1
	.type		_ZN39_INTERNAL_41e48e03_4_k_cu_2eaa5ecc_28254cute7productE,@object
	.size		_ZN39_INTERNAL_41e48e03_4_k_cu_2eaa5ecc_28254cute7productE,(_ZN39_INTERNAL_41e48e03_4_k_cu_2eaa5ecc_28254cuda3std3__45__cpo3endE - _ZN39_INTERNAL_41e48e03_4_k_cu_2eaa5ecc_28254cute7productE)
_ZN39_INTERNAL_41e48e03_4_k_cu_2eaa5ecc_28254cute7productE:
	.zero		1
	.type		_ZN39_INTERNAL_41e48e03_4_k_cu_2eaa5ecc_28254cuda3std3__45__cpo3endE,@object
	.size		_ZN39_INTERNAL_41e48e03_4_k_cu_2eaa5ecc_28254cuda3std3__45__cpo3endE,(_ZN39_INTERNAL_41e48e03_4_k_cu_2eaa5ecc_28254cuda3std3__419piecewise_constructE - _ZN39_INTERNAL_41e48e03_4_k_cu_2eaa5ecc_28254cuda3std3__45__cpo3endE)
_ZN39_INTERNAL_41e48e03_4_k_cu_2eaa5ecc_28254cuda3std3__45__cpo3endE:
	.zero		1
	.type		_ZN39_INTERNAL_41e48e03_4_k_cu_2eaa5ecc_28254cuda3std3__419piecewise_constructE,@object
	.size		_ZN39_INTERNAL_41e48e03_4_k_cu_2eaa5ecc_28254cuda3std3__419piecewise_constructE,(_ZN39_INTERNAL_41e48e03_4_k_cu_2eaa5ecc_28254cuda3std3__45__cpo4cendE - _ZN39_INTERNAL_41e48e03_4_k_cu_2eaa5ecc_28254cuda3std3__419piecewise_constructE)
_ZN39_INTERNAL_41e48e03_4_k_cu_2eaa5ecc_28254cuda3std3__419piecewise_constructE:
	.zero		1
	.type		_ZN39_INTERNAL_41e48e03_4_k_cu_2eaa5ecc_28254cuda3std3__45__cpo4cendE,@object
	.size		_ZN39_INTERNAL_41e48e03_4_k_cu_2eaa5ecc_28254cuda3std3__45__cpo4cendE,(_ZN39_INTERNAL_41e48e03_4_k_cu_2eaa5ecc_28254cuda3std6ranges3__45__cpo4swapE - _ZN39_INTERNAL_41e48e03_4_k_cu_2eaa5ecc_28254cuda3std3__45__cpo4cendE)
_ZN39_INTERNAL_41e48e03_4_k_cu_2eaa5ecc_28254cuda3std3__45__cpo4cendE:
	.zero		1
	.type		_ZN39_INTERNAL_41e48e03_4_k_cu_2eaa5ecc_28254cuda3std6ranges3__45__cpo4swapE,@object
	.size		_ZN39_INTERNAL_41e48e03_4_k_cu_2eaa5ecc_28254cuda3std6ranges3__45__cpo4swapE,(.L_8 - _ZN39_INTERNAL_41e48e03_4_k_cu_2eaa5ecc_28254cuda3std6ranges3__45__cpo4swapE)
_ZN39_INTERNAL_41e48e03_4_k_cu_2eaa5ecc_28254cuda3std6ranges3__45__cpo4swapE:
	.zero		1
.L_8:


//--------------------- .nv.constant0._ZN7cutlass13device_kernelINS_4gemm6kernel13GemmUniversalIN4cute5tupleIJiiiiEEENS1_10collective13CollectiveMmaINS1_34MainloopSm90TmaGmmaWarpSpecializedILi25ENS5_IJNS4_1CILi1EEESB_SB_EEENS1_35KernelTmaWarpSpecializedCooperativeEEENS5_IJNSA_ILi128EEENSA_ILi16EEENSA_ILi32EEEEEENS_10bfloat16_tENS5_IJlSB_lEEESJ_SK_NS4_8TiledMMAINS4_8MMA_AtomIJNS4_4SM904GMMA27MMA_64x16x16_F32BF16BF16_SSILNSO_5MajorE0ELSQ_0ELNSO_7ScaleInE1ELSR_1EEEEEENS4_6LayoutINS5_IJNSA_ILi2EEESB_SB_EEENS5_IJSB_NSA_ILi0EEESX_EEEEENS5_IJNS4_10UnderscoreES10_S10_EEEEENS4_13SM90_TMA_LOADENS4_14ComposedLayoutINS4_7SwizzleILi2ELi4ELi3EEENS4_18smem_ptr_flag_bitsILi16EEENSU_INS5_IJNSA_ILi8EEESH_EEENS5_IJSH_SB_EEEEEEEvNS4_8identityES13_S1D_vS1E_EENS_8epilogue10collective6detail29Sm90TmaWarpSpecializedAdapterINS1H_15DefaultEpilogueISJ_SK_SK_NS1G_6thread17LinearCombinationISJ_Li1EffLNS1L_9ScaleType4KindE0ELNS_15FloatRoundStyleE2ESJ_EENS1_15EpilogueDefaultEEEEEvvEEEEvNT_6ParamsE --------------------------
	.section	.nv.constant0._ZN7cutlass13device_kernelINS_4gemm6kernel13GemmUniversalIN4cute5tupleIJiiiiEEENS1_10collective13CollectiveMmaINS1_34MainloopSm90TmaGmmaWarpSpecializedILi25ENS5_IJNS4_1CILi1EEESB_SB_EEENS1_35KernelTmaWarpSpecializedCooperativeEEENS5_IJNSA_ILi128EEENSA_ILi16EEENSA_ILi32EEEEEENS_10bfloat16_tENS5_IJlSB_lEEESJ_SK_NS4_8TiledMMAINS4_8MMA_AtomIJNS4_4SM904GMMA27MMA_64x16x16_F32BF16BF16_SSILNSO_5MajorE0ELSQ_0ELNSO_7ScaleInE1ELSR_1EEEEEENS4_6LayoutINS5_IJNSA_ILi2EEESB_SB_EEENS5_IJSB_NSA_ILi0EEESX_EEEEENS5_IJNS4_10UnderscoreES10_S10_EEEEENS4_13SM90_TMA_LOADENS4_14ComposedLayoutINS4_7SwizzleILi2ELi4ELi3EEENS4_18smem_ptr_flag_bitsILi16EEENSU_INS5_IJNSA_ILi8EEESH_EEENS5_IJSH_SB_EEEEEEEvNS4_8identityES13_S1D_vS1E_EENS_8epilogue10collective6detail29Sm90TmaWarpSpecializedAdapterINS1H_15DefaultEpilogueISJ_SK_SK_NS1G_6thread17LinearCombinationISJ_Li1EffLNS1L_9ScaleType4KindE0ELNS_15FloatRoundStyleE2ESJ_EENS1_15EpilogueDefaultEEEEEvvEEEEvNT_6ParamsE,"a",@progbits
	.sectionflags	@""
	.align	4
.nv.constant0._ZN7cutlass13device_kernelINS_4gemm6kernel13GemmUniversalIN4cute5tupleIJiiiiEEENS1_10collective13CollectiveMmaINS1_34MainloopSm90TmaGmmaWarpSpecializedILi25ENS5_IJNS4_1CILi1EEESB_SB_EEENS1_35KernelTmaWarpSpecializedCooperativeEEENS5_IJNSA_ILi128EEENSA_ILi16EEENSA_ILi32EEEEEENS_10bfloat16_tENS5_IJlSB_lEEESJ_SK_NS4_8TiledMMAINS4_8MMA_AtomIJNS4_4SM904GMMA27MMA_64x16x16_F32BF16BF16_SSILNSO_5MajorE0ELSQ_0ELNSO_7ScaleInE1ELSR_1EEEEEENS4_6LayoutINS5_IJNSA_ILi2EEESB_SB_EEENS5_IJSB_NSA_ILi0EEESX_EEEEENS5_IJNS4_10UnderscoreES10_S10_EEEEENS4_13SM90_TMA_LOADENS4_14ComposedLayoutINS4_7SwizzleILi2ELi4ELi3EEENS4_18smem_ptr_flag_bitsILi16EEENSU_INS5_IJNSA_ILi8EEESH_EEENS5_IJSH_SB_EEEEEEEvNS4_8identityES13_S1D_vS1E_EENS_8epilogue10collective6detail29Sm90TmaWarpSpecializedAdapterINS1H_15DefaultEpilogueISJ_SK_SK_NS1G_6thread17LinearCombinationISJ_Li1EffLNS1L_9ScaleType4KindE0ELNS_15FloatRoundStyleE2ESJ_EENS1_15EpilogueDefaultEEEEEvvEEEEvNT_6ParamsE:
	.zero		1664


//--------------------- SYMBOLS --------------------------

	.type		.nv.reservedSmem.offset0,@object
	.size		.nv.reservedSmem.offset0,0x4
	.type		__assertfail,@function
